def gluon_tcgen05(
    a_ptr,
    b_ptr,
    c_ptr,
    M,
    N,
    K,
    stride_am,
    stride_bk,
    stride_cm,
    BLOCK_M: gl.constexpr,
    BLOCK_N: gl.constexpr,
    BLOCK_K: gl.constexpr,
    DTYPE: gl.constexpr,
    A_LAYOUT: gl.constexpr,
    B_LAYOUT: gl.constexpr,
    C_LAYOUT: gl.constexpr,
    B_SHAPE: gl.constexpr,
    TMEM_LAYOUT: gl.constexpr,
    TMEM_REG: gl.constexpr,
    TRANS_B: gl.constexpr,
    NUM_BUFFERS: gl.constexpr,
):
    a_desc = tma.make_tensor_descriptor(
        a_ptr, [M, K], [stride_am, 1], [BLOCK_M, BLOCK_K], A_LAYOUT
    )
    b_desc = tma.make_tensor_descriptor(
        b_ptr,
        [N, K] if TRANS_B else [K, N],
        [stride_bk, 1],
        B_SHAPE,
        B_LAYOUT,
    )
    c_desc = tma.make_tensor_descriptor(
        c_ptr, [M, N], [stride_cm, 1], [BLOCK_M, BLOCK_N], C_LAYOUT
    )

    a_bufs = gl.allocate_shared_memory(
        DTYPE, [NUM_BUFFERS, BLOCK_M, BLOCK_K], A_LAYOUT
    )
    b_bufs = gl.allocate_shared_memory(DTYPE, [NUM_BUFFERS] + B_SHAPE, B_LAYOUT)

    pid_m = gl.program_id(0)
    pid_n = gl.program_id(1)
    off_m = pid_m * BLOCK_M
    off_n = pid_n * BLOCK_N

    tma_bars = gl.allocate_shared_memory(
        gl.int64, [NUM_BUFFERS, 1], mbarrier.MBarrierLayout()
    )
    mma_bars = gl.allocate_shared_memory(
        gl.int64, [NUM_BUFFERS, 1], mbarrier.MBarrierLayout()
    )
    for i in gl.static_range(NUM_BUFFERS):
        mbarrier.init(tma_bars.index(i), count=1)
        mbarrier.init(mma_bars.index(i), count=1)

    acc_tmem = allocate_tensor_memory(gl.float32, [BLOCK_M, BLOCK_N], TMEM_LAYOUT)
    idx = 0
    phase = 0
    use_acc = False
    for k in range(0, K, BLOCK_K):
        a = a_bufs.index(idx)
        b = b_bufs.index(idx)
        tma_bar = tma_bars.index(idx)
        mma_bar = mma_bars.index(idx)
        mbarrier.expect(
            tma_bar, a_desc.block_type.nbytes + b_desc.block_type.nbytes
        )
        tma.async_copy_global_to_shared(a_desc, [off_m, k], tma_bar, a)
        tma.async_copy_global_to_shared(
            b_desc, [off_n, k] if TRANS_B else [k, off_n], tma_bar, b
        )
        mbarrier.wait(tma_bar, phase=phase)

        if TRANS_B:
            b = b.permute((1, 0))
        tcgen05_mma(a, b, acc_tmem, use_acc=use_acc)
        tcgen05_commit(mma_bar)
        mbarrier.wait(mma_bar, phase=phase)
        use_acc = True

        idx += 1
        if idx == NUM_BUFFERS:
            idx = 0
            phase ^= 1

    for i in gl.static_range(NUM_BUFFERS):
        mbarrier.invalidate(tma_bars.index(i))
        mbarrier.invalidate(mma_bars.index(i))

    acc = acc_tmem.load(TMEM_REG)
    c_smem = gl.allocate_shared_memory(DTYPE, [BLOCK_M, BLOCK_N], C_LAYOUT)
    c_smem.store(acc.to(DTYPE))
    fence_async_shared()
    tma.async_copy_shared_to_global(c_desc, [off_m, off_n], c_smem)
    tma.store_wait(pendings=0)

# config = {"BLOCK_K": 128, "BLOCK_M": 64, "BLOCK_N": 128, "arch": "sm_100", "dtype": "fp8e4m3", "num_buffers": 2, "num_warps": 4, "trans_b": 1}
# arch = sm_100


// ===== COMPILED SASS (sm_100a) =====

	.target	sm_100a

	.elftype	@"ET_EXEC"


//--------------------- .note.nv.tkinfo           --------------------------
	.section	.note.nv.tkinfo,"",@"SHT_NOTE"
	.sectionflags	@"SHF_NOTE_NV_TKINFO"
	.tkinfo
        /*0018*/ 	.word	0x00000081
        /*0030*/ 	.string	""
        /*0030*/ 	.string	"ptxas-blackwell"
        /*0030*/ 	.string	"Cuda compilation tools, release 12.9, V12.9.86"
        /*0030*/ 	.string	"Build cuda_12.9.r12.9/compiler.36037853_0"
        /*0030*/ 	.string	"-v  -suppress-debug-info  -lineinfo  -arch sm_100a "



//--------------------- .note.nv.cuver            --------------------------
	.section	.note.nv.cuver,"",@"SHT_NOTE"
	.sectionflags	@"SHF_NOTE_NV_CUVER"
        /*0018*/ 	.short	0x0001
        /*001a*/ 	.short	0x0064
        /*001c*/ 	.short	0x0001
        /*001e*/ 	.short	0x0000
        /*0020*/ 	.short	0x0001
        /*0022*/ 	.short	0x0000


//--------------------- .nv.info                  --------------------------
	.section	.nv.info,"",@"SHT_CUDA_INFO"
	.align	4


	//----- nvinfo : EIATTR_REGCOUNT
	.align		4
        /*0000*/ 	.byte	0x04, 0x2f
        /*0002*/ 	.short	(.L_4 - .L_3)
	.align		4
.L_3:
        /*0004*/ 	.word	index@(gluon_tcgen05)
        /*0008*/ 	.word	0x00000047


	//----- nvinfo : EIATTR_FRAME_SIZE
	.align		4
.L_4:
        /*000c*/ 	.byte	0x04, 0x11
        /*000e*/ 	.short	(.L_6 - .L_5)
	.align		4
.L_5:
        /*0010*/ 	.word	index@($__internal_2_$__cuda_sm10x_tcgen05_guardrail_trap_unallocated_columns_being_dealloced)
        /*0014*/ 	.word	0x00000000


	//----- nvinfo : EIATTR_FRAME_SIZE
	.align		4
.L_6:
        /*0018*/ 	.byte	0x04, 0x11
        /*001a*/ 	.short	(.L_8 - .L_7)
	.align		4
.L_7:
        /*001c*/ 	.word	index@($__internal_1_$__cuda_sm10x_tcgen05_guardrail_trap_phase_invalid_during_alloc)
        /*0020*/ 	.word	0x00000000


	//----- nvinfo : EIATTR_FRAME_SIZE
	.align		4
.L_8:
        /*0024*/ 	.byte	0x04, 0x11
        /*0026*/ 	.short	(.L_10 - .L_9)
	.align		4
.L_9:
        /*0028*/ 	.word	index@($__internal_0_$__cuda_sm10x_tcgen05_guardrail_trap_col_being_dealloced_not_returned_by_alloc)
        /*002c*/ 	.word	0x00000000


	//----- nvinfo : EIATTR_FRAME_SIZE
	.align		4
.L_10:
        /*0030*/ 	.byte	0x04, 0x11
        /*0032*/ 	.short	(.L_12 - .L_11)
	.align		4
.L_11:
        /*0034*/ 	.word	index@(gluon_tcgen05)
        /*0038*/ 	.word	0x00000000


	//----- nvinfo : EIATTR_MIN_STACK_SIZE
	.align		4
.L_12:
        /*003c*/ 	.byte	0x04, 0x12
        /*003e*/ 	.short	(.L_14 - .L_13)
	.align		4
.L_13:
        /*0040*/ 	.word	index@(gluon_tcgen05)
        /*0044*/ 	.word	0x00000000
.L_14:


//--------------------- .nv.info.gluon_tcgen05    --------------------------
	.section	.nv.info.gluon_tcgen05,"",@"SHT_CUDA_INFO"
	.sectionflags	@""
	.align	4


	//----- nvinfo : EIATTR_CUDA_API_VERSION
	.align		4
        /*0000*/ 	.byte	0x04, 0x37
        /*0002*/ 	.short	(.L_16 - .L_15)
.L_15:
        /*0004*/ 	.word	0x00000081


	//----- nvinfo : EIATTR_KPARAM_INFO
	.align		4
.L_16:
        /*0008*/ 	.byte	0x04, 0x17
        /*000a*/ 	.short	(.L_18 - .L_17)
.L_17:
        /*000c*/ 	.word	0x00000000
        /*0010*/ 	.short	0x000a
        /*0012*/ 	.short	0x0048
        /*0014*/ 	.byte	0x00, 0xf4, 0x21, 0x00


	//----- nvinfo : EIATTR_KPARAM_INFO
	.align		4
.L_18:
        /*0018*/ 	.byte	0x04, 0x17
        /*001a*/ 	.short	(.L_20 - .L_19)
.L_19:
        /*001c*/ 	.word	0x00000000
        /*0020*/ 	.short	0x0009
        /*0022*/ 	.short	0x0040
        /*0024*/ 	.byte	0x00, 0xf4, 0x21, 0x00


	//----- nvinfo : EIATTR_KPARAM_INFO
	.align		4
.L_20:
        /*0028*/ 	.byte	0x04, 0x17
        /*002a*/ 	.short	(.L_22 - .L_21)
.L_21:
        /*002c*/ 	.word	0x00000000
        /*0030*/ 	.short	0x0008
        /*0032*/ 	.short	0x0038
        /*0034*/ 	.byte	0x00, 0xf0, 0x21, 0x00


	//----- nvinfo : EIATTR_KPARAM_INFO
	.align		4
.L_22:
        /*0038*/ 	.byte	0x04, 0x17
        /*003a*/ 	.short	(.L_24 - .L_23)
.L_23:
        /*003c*/ 	.word	0x00000000
        /*0040*/ 	.short	0x0007
        /*0042*/ 	.short	0x0030
        /*0044*/ 	.byte	0x00, 0xf0, 0x21, 0x00


	//----- nvinfo : EIATTR_KPARAM_INFO
	.align		4
.L_24:
        /*0048*/ 	.byte	0x04, 0x17
        /*004a*/ 	.short	(.L_26 - .L_25)
.L_25:
        /*004c*/ 	.word	0x00000000
        /*0050*/ 	.short	0x0006
        /*0052*/ 	.short	0x0028
        /*0054*/ 	.byte	0x00, 0xf0, 0x21, 0x00


	//----- nvinfo : EIATTR_KPARAM_INFO
	.align		4
.L_26:
        /*0058*/ 	.byte	0x04, 0x17
        /*005a*/ 	.short	(.L_28 - .L_27)
.L_27:
        /*005c*/ 	.word	0x00000000
        /*0060*/ 	.short	0x0005
        /*0062*/ 	.short	0x0020
        /*0064*/ 	.byte	0x00, 0xf0, 0x11, 0x00


	//----- nvinfo : EIATTR_KPARAM_INFO
	.align		4
.L_28:
        /*0068*/ 	.byte	0x04, 0x17
        /*006a*/ 	.short	(.L_30 - .L_29)
.L_29:
        /*006c*/ 	.word	0x00000000
        /*0070*/ 	.short	0x0004
        /*0072*/ 	.short	0x001c
        /*0074*/ 	.byte	0x00, 0xf0, 0x11, 0x00


	//----- nvinfo : EIATTR_KPARAM_INFO
	.align		4
.L_30:
        /*0078*/ 	.byte	0x04, 0x17
        /*007a*/ 	.short	(.L_32 - .L_31)
.L_31:
        /*007c*/ 	.word	0x00000000
        /*0080*/ 	.short	0x0003
        /*0082*/ 	.short	0x0018
        /*0084*/ 	.byte	0x00, 0xf0, 0x11, 0x00


	//----- nvinfo : EIATTR_KPARAM_INFO
	.align		4
.L_32:
        /*0088*/ 	.byte	0x04, 0x17
        /*008a*/ 	.short	(.L_34 - .L_33)
.L_33:
        /*008c*/ 	.word	0x00000000
        /*0090*/ 	.short	0x0002
        /*0092*/ 	.short	0x0010
        /*0094*/ 	.byte	0x00, 0xf4, 0x21, 0x00


	//----- nvinfo : EIATTR_KPARAM_INFO
	.align		4
.L_34:
        /*0098*/ 	.byte	0x04, 0x17
        /*009a*/ 	.short	(.L_36 - .L_35)
.L_35:
        /*009c*/ 	.word	0x00000000
        /*00a0*/ 	.short	0x0001
        /*00a2*/ 	.short	0x0008
        /*00a4*/ 	.byte	0x00, 0xf4, 0x21, 0x00


	//----- nvinfo : EIATTR_KPARAM_INFO
	.align		4
.L_36:
        /*00a8*/ 	.byte	0x04, 0x17
        /*00aa*/ 	.short	(.L_38 - .L_37)
.L_37:
        /*00ac*/ 	.word	0x00000000
        /*00b0*/ 	.short	0x0000
        /*00b2*/ 	.short	0x0000
        /*00b4*/ 	.byte	0x00, 0xf4, 0x21, 0x00


	//----- nvinfo : EIATTR_AT_ENTRY_FRAGMENTS
	.align		4
.L_38:
        /*00b8*/ 	.byte	0x04, 0x4f
        /*00ba*/ 	.short	(.L_40 - .L_39)


	//   ....[0]....
.L_39:
        /*00bc*/ 	.word	0x00000004


	//----- nvinfo : EIATTR_RESERVED_SMEM_USED
	.align		4
.L_40:
        /*00c0*/ 	.byte	0x01, 0x41
	.zero		2


	//----- nvinfo : EIATTR_SPARSE_MMA_MASK
	.align		4
        /*00c4*/ 	.byte	0x03, 0x50
        /*00c6*/ 	.short	0x0000


	//----- nvinfo : EIATTR_TCGEN05_1CTA_USED
	.align		4
        /*00c8*/ 	.byte	0x01, 0x51
	.zero		2


	//----- nvinfo : EIATTR_MAXREG_COUNT
	.align		4
        /*00cc*/ 	.byte	0x03, 0x1b
        /*00ce*/ 	.short	0x00ff


	//----- nvinfo : EIATTR_NUM_BARRIERS
	.align		4
        /*00d0*/ 	.byte	0x02, 0x4c
        /*00d2*/ 	.byte	0x01
	.zero		1


	//----- nvinfo : EIATTR_INT_WARP_WIDE_INSTR_OFFSETS
	.align		4
        /*00d4*/ 	.byte	0x04, 0x31
        /*00d6*/ 	.short	(.L_42 - .L_41)


	//   ....[0]....
.L_41:
        /*00d8*/ 	.word	0x00001690


	//   ....[1]....
        /*00dc*/ 	.word	0x000016b0


	//   ....[2]....
        /*00e0*/ 	.word	0x00001740


	//   ....[3]....
        /*00e4*/ 	.word	0x00001900


	//   ....[4]....
        /*00e8*/ 	.word	0x00001910


	//   ....[5]....
        /*00ec*/ 	.word	0x00001970


	//   ....[6]....
        /*00f0*/ 	.word	0x00001980


	//   ....[7]....
        /*00f4*/ 	.word	0x00001c50


	//   ....[8]....
        /*00f8*/ 	.word	0x00001c60


	//   ....[9]....
        /*00fc*/ 	.word	0x00001de0


	//   ....[10]....
        /*0100*/ 	.word	0x00001e10


	//   ....[11]....
        /*0104*/ 	.word	0x00001e40


	//   ....[12]....
        /*0108*/ 	.word	0x00001e60


	//   ....[13]....
        /*010c*/ 	.word	0x00002160


	//   ....[14]....
        /*0110*/ 	.word	0x00002170


	//   ....[15]....
        /*0114*/ 	.word	0x00002450


	//   ....[16]....
        /*0118*/ 	.word	0x00002460


	//   ....[17]....
        /*011c*/ 	.word	0x000028d0


	//   ....[18]....
        /*0120*/ 	.word	0x00002920


	//----- nvinfo : EIATTR_COOP_GROUP_MASK_REGIDS
	.align		4
.L_42:
        /*0124*/ 	.byte	0x04, 0x29
        /*0126*/ 	.short	(.L_44 - .L_43)


	//   ....[0]....
.L_43:
        /*0128*/ 	.word	0xffffffff


	//   ....[1]....
        /*012c*/ 	.word	0xffffffff


	//   ....[2]....
        /*0130*/ 	.word	0xffffffff


	//   ....[3]....
        /*0134*/ 	.word	0xffffffff


	//   ....[4]....
        /*0138*/ 	.word	0xffffffff


	//   ....[5]....
        /*013c*/ 	.word	0xffffffff


	//   ....[6]....
        /*0140*/ 	.word	0xffffffff


	//   ....[7]....
        /*0144*/ 	.word	0xffffffff


	//   ....[8]....
        /*0148*/ 	.word	0xffffffff


	//   ....[9]....
        /*014c*/ 	.word	0xffffffff


	//----- nvinfo : EIATTR_COOP_GROUP_INSTR_OFFSETS
	.align		4
.L_44:
        /*0150*/ 	.byte	0x04, 0x28
        /*0152*/ 	.short	(.L_46 - .L_45)


	//   ....[0]....
.L_45:
        /*0154*/ 	.word	0x00000050


	//   ....[1]....
        /*0158*/ 	.word	0x00000310


	//   ....[2]....
        /*015c*/ 	.word	0x000004f0


	//   ....[3]....
        /*0160*/ 	.word	0x00000980


	//   ....[4]....
        /*0164*/ 	.word	0x00000ac0


	//   ....[5]....
        /*0168*/ 	.word	0x00000fa0


	//   ....[6]....
        /*016c*/ 	.word	0x000010e0


	//   ....[7]....
        /*0170*/ 	.word	0x00001530


	//   ....[8]....
        /*0174*/ 	.word	0x00002760


	//   ....[9]....
        /*0178*/ 	.word	0x000029d0


	//----- nvinfo : EIATTR_VRC_CTA_INIT_COUNT
	.align		4
.L_46:
        /*017c*/ 	.byte	0x02, 0x4a
        /*017e*/ 	.byte	0x80
	.zero		1


	//----- nvinfo : EIATTR_MBARRIER_INSTR_OFFSETS
	.align		4
        /*0180*/ 	.byte	0x04, 0x39
        /*0182*/ 	.short	(.L_48 - .L_47)


	//   ....[0]....
.L_47:
        /*0184*/ 	.word	0x00001760
        /*0188*/ 	.word	0x000000ff
        /*018c*/ 	.word	0x0000c000
        /*0190*/ 	.short	0x0100
        /*0192*/ 	.byte	0x08
	.zero		1


	//   ....[1]....
        /*0194*/ 	.word	0x00001770
        /*0198*/ 	.word	0x000000ff
        /*019c*/ 	.word	0x0000c010
        /*01a0*/ 	.short	0x0100
        /*01a2*/ 	.byte	0x08
	.zero		1


	//   ....[2]....
        /*01a4*/ 	.word	0x00001820
        /*01a8*/ 	.word	0x000000ff
        /*01ac*/ 	.word	0x0000c008
        /*01b0*/ 	.short	0x0100
        /*01b2*/ 	.byte	0x08
	.zero		1


	//   ....[3]....
        /*01b4*/ 	.word	0x00001830
        /*01b8*/ 	.word	0x000000ff
        /*01bc*/ 	.word	0x0000c018
        /*01c0*/ 	.short	0x0100
        /*01c2*/ 	.byte	0x08
	.zero		1


	//   ....[4]....
        /*01c4*/ 	.word	0x00001a10
        /*01c8*/ 	.word	0x000000ff
        /*01cc*/ 	.word	0x0000c000
        /*01d0*/ 	.short	0x010a
        /*01d2*/ 	.byte	0x08
	.zero		1


	//   ....[5]....
        /*01d4*/ 	.word	0x00001cb0
        /*01d8*/ 	.word	0x000000ff
        /*01dc*/ 	.word	0x0000c010
        /*01e0*/ 	.short	0x010a
        /*01e2*/ 	.byte	0x08
	.zero		1


	//   ....[6]....
        /*01e4*/ 	.word	0x00001ee0
        /*01e8*/ 	.word	0x000000ff
        /*01ec*/ 	.word	0x0000c000
        /*01f0*/ 	.short	0x010a
        /*01f2*/ 	.byte	0x1c
	.zero		1


	//   ....[7]....
        /*01f4*/ 	.word	0x000021b0
        /*01f8*/ 	.word	0x000000ff
        /*01fc*/ 	.word	0x0000c010
        /*0200*/ 	.short	0x010a
        /*0202*/ 	.byte	0x1c
	.zero		1


	//   ....[8]....
        /*0204*/ 	.word	0x00002290
        /*0208*/ 	.word	0x000000ff
        /*020c*/ 	.word	0x0000c000
        /*0210*/ 	.short	0x0108
        /*0212*/ 	.byte	0x08
	.zero		1


	//   ....[9]....
        /*0214*/ 	.word	0x000022a0
        /*0218*/ 	.word	0x000000ff
        /*021c*/ 	.word	0x0000c010
        /*0220*/ 	.short	0x0108
        /*0222*/ 	.byte	0x08
	.zero		1


	//   ....[10]....
        /*0224*/ 	.word	0x000022f0
        /*0228*/ 	.word	0x000000ff
        /*022c*/ 	.word	0x0000c008
        /*0230*/ 	.short	0x0108
        /*0232*/ 	.byte	0x08
	.zero		1


	//   ....[11]....
        /*0234*/ 	.word	0x00002300
        /*0238*/ 	.word	0x000000ff
        /*023c*/ 	.word	0x0000c018
        /*0240*/ 	.short	0x0108
        /*0242*/ 	.byte	0x08
	.zero		1


	//   ....[12]....
        /*0244*/ 	.word	0x000029f0
        /*0248*/ 	.word	0x000000ff
        /*024c*/ 	.word	0x0000c000
        /*0250*/ 	.short	0x010a
        /*0252*/ 	.byte	0x08
	.zero		1


	//   ....[13]....
        /*0254*/ 	.word	0x00002a20
        /*0258*/ 	.word	0x000000ff
        /*025c*/ 	.word	0x0000c010
        /*0260*/ 	.short	0x010a
        /*0262*/ 	.byte	0x08
	.zero		1


	//   ....[14]....
        /*0264*/ 	.word	0x00002a50
        /*0268*/ 	.word	0x000000ff
        /*026c*/ 	.word	0x0000c000
        /*0270*/ 	.short	0x010a
        /*0272*/ 	.byte	0x1c
	.zero		1


	//   ....[15]....
        /*0274*/ 	.word	0x00002a80
        /*0278*/ 	.word	0x000000ff
        /*027c*/ 	.word	0x0000c010
        /*0280*/ 	.short	0x010a
        /*0282*/ 	.byte	0x1c
	.zero		1


	//----- nvinfo : EIATTR_NUM_MBARRIERS
	.align		4
.L_48:
        /*0284*/ 	.byte	0x03, 0x38
        /*0286*/ 	.short	0x0004


	//----- nvinfo : EIATTR_EXIT_INSTR_OFFSETS
	.align		4
        /*0288*/ 	.byte	0x04, 0x1c
        /*028a*/ 	.short	(.L_50 - .L_49)


	//   ....[0]....
.L_49:
        /*028c*/ 	.word	0x000029e0


	//----- nvinfo : EIATTR_REQNTID
	.align		4
.L_50:
        /*0290*/ 	.byte	0x04, 0x10
        /*0292*/ 	.short	(.L_52 - .L_51)
.L_51:
        /*0294*/ 	.word	0x00000080
        /*0298*/ 	.word	0x00000001
        /*029c*/ 	.word	0x00000001


	//----- nvinfo : EIATTR_CRS_STACK_SIZE
	.align		4
.L_52:
        /*02a0*/ 	.byte	0x04, 0x1e
        /*02a2*/ 	.short	(.L_54 - .L_53)
.L_53:
        /*02a4*/ 	.word	0x00000000


	//----- nvinfo : EIATTR_CBANK_PARAM_SIZE
	.align		4
.L_54:
        /*02a8*/ 	.byte	0x03, 0x19
        /*02aa*/ 	.short	0x0050


	//----- nvinfo : EIATTR_PARAM_CBANK
	.align		4
        /*02ac*/ 	.byte	0x04, 0x0a
        /*02ae*/ 	.short	(.L_56 - .L_55)
	.align		4
.L_55:
        /*02b0*/ 	.word	index@(.nv.constant0.gluon_tcgen05)
        /*02b4*/ 	.short	0x0380
        /*02b6*/ 	.short	0x0050


	//----- nvinfo : EIATTR_SW_WAR
	.align		4
.L_56:
        /*02b8*/ 	.byte	0x04, 0x36
        /*02ba*/ 	.short	(.L_58 - .L_57)
.L_57:
        /*02bc*/ 	.word	0x00000008
.L_58:


//--------------------- .nv.compat                --------------------------
	.section	.nv.compat,"",@"SHT_CUDA_COMPAT_INFO"
	.align	4
        /*0000*/ 	.byte	0x02, 0x02, 0x02, 0x00, 0x02, 0x05, 0x05, 0x00, 0x02, 0x03, 0x03, 0x00, 0x02, 0x06, 0x01, 0x00


//--------------------- .nv.callgraph             --------------------------
	.section	.nv.callgraph,"",@"SHT_CUDA_CALLGRAPH"
	.align	4
	.sectionentsize	8
	.align		4
        /*0000*/ 	.word	0x00000000
	.align		4
        /*0004*/ 	.word	0xffffffff
	.align		4
        /*0008*/ 	.word	0x00000000
	.align		4
        /*000c*/ 	.word	0xfffffffe
	.align		4
        /*0010*/ 	.word	0x00000000
	.align		4
        /*0014*/ 	.word	0xfffffffd
	.align		4
        /*0018*/ 	.word	0x00000000
	.align		4
        /*001c*/ 	.word	0xfffffffc


//--------------------- .text.gluon_tcgen05       --------------------------
	.section	.text.gluon_tcgen05,"ax",@progbits
	.align	128
        .global         gluon_tcgen05
        .type           gluon_tcgen05,@function
        .size           gluon_tcgen05,(.L_x_78 - gluon_tcgen05)
        .other          gluon_tcgen05,@"STO_CUDA_ENTRY STV_DEFAULT"
gluon_tcgen05:
.text.gluon_tcgen05:
[----:B------:R-:W1:Y:S01]  /*0000*/  LDC R1, c[0x0][0x37c] ;  /* 0x0000df00ff017b82 */ /* 0x000e620000000800 */
[----:B------:R-:W2:Y:S02]  /*0010*/  S2R R0, SR_TID.X ;  /* 0x0000000000007919 */ /* 0x000ea40000002100 */
[----:B--2---:R-:W-:-:S13]  /*0020*/  ISETP.GE.U32.AND P2, PT, R0, 0x20, PT ;  /* 0x000000200000780c */ /* 0x004fda0003f46070 */
[----:B------:R-:W-:Y:S05]  /*0030*/  @P2 BRA `(.L_x_0) ;  /* 0x0000000000b82947 */ /* 0x000fea0003800000 */
[----:B------:R-:W2:Y:S01]  /*0040*/  S2UR UR6, SR_CgaCtaId ;  /* 0x00000000000679c3 */ /* 0x000ea20000008800 */
[----:B------:R-:W-:Y:S01]  /*0050*/  NOP ;  /* 0x0000000000007918 */ /* 0x000fe20000000000 */
[----:B------:R-:W-:Y:S02]  /*0060*/  UMOV UR4, 0x40 ;  /* 0x0000004000047882 */ /* 0x000fe40000000000 */
[----:B--2---:R-:W-:-:S09]  /*0070*/  ULEA UR4, UR6, UR4, 0x18 ;  /* 0x0000000406047291 */ /* 0x004fd2000f8ec0ff */
[----:B------:R-:W2:Y:S01]  /*0080*/  LDS.U8 R2, [UR4] ;  /* 0x00000004ff027984 */ /* 0x000ea20008000000 */
[----:B------:R-:W-:Y:S02]  /*0090*/  UMOV UR4, 0x400 ;  /* 0x0000040000047882 */ /* 0x000fe40000000000 */
[----:B------:R-:W-:Y:S01]  /*00a0*/  ULEA UR4, UR6, UR4, 0x18 ;  /* 0x0000000406047291 */ /* 0x000fe2000f8ec0ff */
[----:B--2---:R-:W-:-:S13]  /*00b0*/  ISETP.NE.AND P0, PT, R2, RZ, PT ;  /* 0x000000ff0200720c */ /* 0x004fda0003f05270 */
[----:B------:R-:W-:Y:S05]  /*00c0*/  @P0 BRA `(.L_x_1) ;  /* 0x00000000007c0947 */ /* 0x000fea0003800000 */
[----:B------:R-:W-:-:S13]  /*00d0*/  ELECT P0, URZ, PT ;  /* 0x0000000000ff782f */ /* 0x000fda0003800000 */
[----:B------:R-:W-:Y:S05]  /*00e0*/  @!P0 BRA `(.L_x_2) ;  /* 0x0000000000848947 */ /* 0x000fea0003800000 */
[----:B------:R-:W-:Y:S01]  /*00f0*/  UMOV UR5, 0x4 ;  /* 0x0000000400057882 */ /* 0x000fe20000000000 */
[----:B------:R-:W-:Y:S02]  /*0100*/  IMAD.MOV.U32 R5, RZ, RZ, 0x1 ;  /* 0x00000001ff057424 */ /* 0x000fe400078e00ff */
[----:B------:R-:W-:Y:S02]  /*0110*/  IMAD.MOV.U32 R3, RZ, RZ, 0xf ;  /* 0x0000000fff037424 */ /* 0x000fe400078e00ff */
[----:B------:R-:W-:Y:S04]  /*0120*/  DEPBAR.LE SB2, 0x36 ;  /* 0x0000ad800000791a */ /* 0x000fe80000000000 */
[----:B------:R-:W2:Y:S02]  /*0130*/  UTCATOMSWS.FIND_AND_SET.ALIGN UP0, UR5, UR5 ;  /* 0x00000005000575e3 */ /* 0x000ea40008000800 */
[----:B--2---:R-:W-:-:S04]  /*0140*/  PLOP3.LUT P0, PT, PT, PT, UP0, 0x80, 0x8 ;  /* 0x000000000008781c */ /* 0x004fc80003f0f008 */
[----:B------:R-:W-:-:S04]  /*0150*/  SEL R2, RZ, 0xffffffff, !P0 ;  /* 0xffffffffff027807 */ /* 0x000fc80004000000 */
[----:B------:R-:W-:Y:S01]  /*0160*/  ISETP.NE.AND P0, PT, R2, RZ, PT ;  /* 0x000000ff0200720c */ /* 0x000fe20003f05270 */
[----:B------:R-:W-:-:S12]  /*0170*/  IMAD.U32 R2, RZ, RZ, UR5 ;  /* 0x00000005ff027e24 */ /* 0x000fd8000f8e00ff */
[----:B------:R-:W-:Y:S05]  /*0180*/  @P0 BRA `(.L_x_3) ;  /* 0x0000000000240947 */ /* 0x000fea0003800000 */
.L_x_4:
[----:B------:R-:W-:Y:S05]  /*0190*/  NANOSLEEP 0x64 ;  /* 0x000000640000795d */ /* 0x000fea0003800000 */
[----:B------:R-:W-:-:S05]  /*01a0*/  UMOV UR5, 0x4 ;  /* 0x0000000400057882 */ /* 0x000fca0000000000 */
[----:B------:R-:W-:Y:S04]  /*01b0*/  DEPBAR.LE SB2, 0x36 ;  /* 0x0000ad800000791a */ /* 0x000fe80000000000 */
[----:B------:R-:W2:Y:S02]  /*01c0*/  UTCATOMSWS.FIND_AND_SET.ALIGN UP0, UR5, UR5 ;  /* 0x00000005000575e3 */ /* 0x000ea40008000800 */
[----:B--2---:R-:W-:-:S04]  /*01d0*/  PLOP3.LUT P0, PT, PT, PT, UP0, 0x80, 0x8 ;  /* 0x000000000008781c */ /* 0x004fc80003f0f008 */
[----:B------:R-:W-:-:S04]  /*01e0*/  SEL R2, RZ, 0xffffffff, !P0 ;  /* 0xffffffffff027807 */ /* 0x000fc80004000000 */
[----:B------:R-:W-:Y:S01]  /*01f0*/  ISETP.NE.AND P0, PT, R2, RZ, PT ;  /* 0x000000ff0200720c */ /* 0x000fe20003f05270 */
[----:B------:R-:W-:-:S12]  /*0200*/  IMAD.U32 R2, RZ, RZ, UR5 ;  /* 0x00000005ff027e24 */ /* 0x000fd8000f8e00ff */
[----:B------:R-:W-:Y:S05]  /*0210*/  @!P0 BRA `(.L_x_4) ;  /* 0xfffffffc00dc8947 */ /* 0x000fea000383ffff */
.L_x_3:
[C---:B------:R-:W-:Y:S01]  /*0220*/  VIADD R4, R2.reuse, 0x10 ;  /* 0x0000001002047836 */ /* 0x040fe20000000000 */
[----:B------:R-:W-:Y:S01]  /*0230*/  UMOV UR5, 0x50 ;  /* 0x0000005000057882 */ /* 0x000fe20000000000 */
[----:B------:R-:W-:Y:S01]  /*0240*/  SHF.L.U32 R3, R3, R2, RZ ;  /* 0x0000000203037219 */ /* 0x000fe200000006ff */
[----:B------:R-:W-:Y:S01]  /*0250*/  ULEA UR5, UR6, UR5, 0x18 ;  /* 0x0000000506057291 */ /* 0x000fe2000f8ec0ff */
[----:B------:R-:W-:Y:S01]  /*0260*/  IMAD.SHL.U32 R2, R2, 0x20, RZ ;  /* 0x0000002002027824 */ /* 0x000fe200078e00ff */
[----:B------:R-:W-:-:S04]  /*0270*/  SHF.L.U32 R4, R5, R4, RZ ;  /* 0x0000000405047219 */ /* 0x000fc800000006ff */
[----:B------:R-:W-:-:S05]  /*0280*/  LOP3.LUT R3, R4, R3, RZ, 0xfc, !PT ;  /* 0x0000000304037212 */ /* 0x000fca00078efcff */
[----:B------:R2:W-:Y:S04]  /*0290*/  ATOMS.OR RZ, [UR5], R3 ;  /* 0x00000003ffff798c */ /* 0x0005e8000b000005 */
[----:B------:R2:W-:Y:S01]  /*02a0*/  STS [UR4], R2 ;  /* 0x00000002ff007988 */ /* 0x0005e20008000804 */
[----:B------:R-:W-:Y:S05]  /*02b0*/  BRA `(.L_x_2) ;  /* 0x0000000000107947 */ /* 0x000fea0003800000 */
.L_x_1:
[----:B------:R-:W-:Y:S01]  /*02c0*/  IMAD.MOV.U32 R3, RZ, RZ, -0x1 ;  /* 0xffffffffff037424 */ /* 0x000fe200078e00ff */
[----:B------:R-:W-:-:S04]  /*02d0*/  MOV R2, 0x300 ;  /* 0x0000030000027802 */ /* 0x000fc80000000f00 */
[----:B------:R2:W-:Y:S03]  /*02e0*/  STS [UR4], R3 ;  /* 0x00000003ff007988 */ /* 0x0005e60008000804 */
[----:B-12---:R-:W-:Y:S05]  /*02f0*/  CALL.REL.NOINC `($__internal_1_$__cuda_sm10x_tcgen05_guardrail_trap_phase_invalid_during_alloc) ;  /* 0x0000002400f87944 */ /* 0x006fea0003c00000 */
.L_x_2:
[----:B------:R-:W-:Y:S05]  /*0300*/  WARPSYNC.ALL ;  /* 0x0000000000007948 */ /* 0x000fea0003800000 */
[----:B------:R-:W-:Y:S01]  /*0310*/  NOP ;  /* 0x0000000000007918 */ /* 0x000fe20000000000 */
.L_x_0:
[----:B------:R-:W3:Y:S08]  /*0320*/  S2UR UR4, SR_CgaCtaId ;  /* 0x00000000000479c3 */ /* 0x000ef00000008800 */
[----:B------:R-:W-:Y:S01]  /*0330*/  BAR.SYNC.DEFER_BLOCKING 0x0 ;  /* 0x0000000000007b1d */ /* 0x000fe20000010000 */
[----:B------:R-:W-:-:S05]  /*0340*/  LOP3.LUT R68, R0, 0x7f, RZ, 0xc0, !PT ;  /* 0x0000007f00447812 */ /* 0x000fca00078ec0ff */
[----:B------:R-:W-:Y:S02]  /*0350*/  UMOV UR8, 0x400 ;  /* 0x0000040000087882 */ /* 0x000fe40000000000 */
[----:B------:R-:W4:Y:S08]  /*0360*/  LDC R10, c[0x0][0x3a0] ;  /* 0x0000e800ff0a7b82 */ /* 0x000f300000000800 */
[----:B------:R-:W5:Y:S01]  /*0370*/  S2UR UR9, SR_CTAID.Y ;  /* 0x00000000000979c3 */ /* 0x000f620000002600 */
[----:B---3--:R-:W-:-:S09]  /*0380*/  ULEA UR8, UR4, UR8, 0x18 ;  /* 0x0000000804087291 */ /* 0x008fd2000f8ec0ff */
[----:B--2---:R-:W2:Y:S01]  /*0390*/  LDS R3, [UR8] ;  /* 0x00000008ff037984 */ /* 0x004ea20008000800 */
[----:B------:R-:W-:Y:S06]  /*03a0*/  BAR.SYNC.DEFER_BLOCKING 0x0 ;  /* 0x0000000000007b1d */ /* 0x000fec0000010000 */
[----:B------:R-:W-:Y:S05]  /*03b0*/  @P2 BRA `(.L_x_5) ;  /* 0x0000000000182947 */ /* 0x000fea0003800000 */
[----:B------:R-:W-:Y:S01]  /*03c0*/  ELECT P0, URZ, PT ;  /* 0x0000000000ff782f */ /* 0x000fe20003800000 */
[----:B------:R-:W-:Y:S01]  /*03d0*/  IMAD.MOV.U32 R2, RZ, RZ, 0x1 ;  /* 0x00000001ff027424 */ /* 0x000fe200078e00ff */
[----:B------:R-:W-:Y:S01]  /*03e0*/  UMOV UR5, 0x40 ;  /* 0x0000004000057882 */ /* 0x000fe20000000000 */
[----:B------:R-:W-:Y:S01]  /*03f0*/  UVIRTCOUNT.DEALLOC.SMPOOL 0x80 ;  /* 0x000000800000784c */ /* 0x000fe20000000000 */
[----:B------:R-:W-:-:S09]  /*0400*/  ULEA UR5, UR4, UR5, 0x18 ;  /* 0x0000000504057291 */ /* 0x000fd2000f8ec0ff */
[----:B------:R3:W-:Y:S03]  /*0410*/  @P0 STS.U8 [UR5], R2 ;  /* 0x00000002ff000988 */ /* 0x0007e60008000005 */
.L_x_5:
[----:B------:R-:W3:Y:S01]  /*0420*/  S2UR UR4, SR_CTAID.Z ;  /* 0x00000000000479c3 */ /* 0x000ee20000002700 */
[----:B------:R-:W5:Y:S01]  /*0430*/  LDCU UR5, c[0x0][0x370] ;  /* 0x00006e00ff0577ac */ /* 0x000f620008000800 */
[----:B------:R-:W-:Y:S01]  /*0440*/  ISETP.GE.U32.AND P0, PT, R68, 0x20, PT ;  /* 0x000000204400780c */ /* 0x000fe20003f06070 */
[----:B----4-:R-:W-:Y:S01]  /*0450*/  VIADD R5, R10, 0xffffffff ;  /* 0xffffffff0a057836 */ /* 0x010fe20000000000 */
[C---:B------:R-:W-:Y:S01]  /*0460*/  ISETP.NE.U32.AND P3, PT, R68.reuse, RZ, PT ;  /* 0x000000ff4400720c */ /* 0x040fe20003f65070 */
[----:B------:R-:W3:Y:S01]  /*0470*/  LDCU UR6, c[0x0][0x374] ;  /* 0x00006e80ff0677ac */ /* 0x000ee20008000800 */
[----:B------:R-:W-:Y:S01]  /*0480*/  LEA R4, R68, UR8, 0x2 ;  /* 0x0000000844047c11 */ /* 0x000fe2000f8e10ff */
[----:B------:R-:W-:Y:S01]  /*0490*/  BSSY.RECONVERGENT B0, `(.L_x_6) ;  /* 0x0000015000007945 */ /* 0x000fe20003800200 */
[----:B------:R-:W5:Y:S01]  /*04a0*/  S2UR UR7, SR_CTAID.X ;  /* 0x00000000000779c3 */ /* 0x000f620000002500 */
[----:B------:R-:W4:Y:S01]  /*04b0*/  LDCU.64 UR20, c[0x0][0x3c0] ;  /* 0x00007800ff1477ac */ /* 0x000f220008000a00 */
[----:B--2---:R-:W-:-:S05]  /*04c0*/  R2UR UR23, R3 ;  /* 0x00000000031772ca */ /* 0x004fca00000e0000 */
[----:B------:R2:W-:Y:S01]  /*04d0*/  @!P0 STS [R4], RZ ;  /* 0x000000ff04008388 */ /* 0x0005e20000000800 */
[----:B------:R-:W1:Y:S01]  /*04e0*/  LDC R6, c[0x0][0x398] ;  /* 0x0000e600ff067b82 */ /* 0x000e620000000800 */
[----:B------:R-:W-:Y:S02]  /*04f0*/  NOP ;  /* 0x0000000000007918 */ /* 0x000fe40000000000 */
[----:B------:R2:W-:Y:S01]  /*0500*/  @!P3 STS [UR8+0x20], R5 ;  /* 0x00002005ff00b988 */ /* 0x0005e20008000808 */
[----:B---3-5:R-:W-:-:S04]  /*0510*/  UIMAD UR4, UR4, UR6, UR9 ;  /* 0x00000006040472a4 */ /* 0x028fc8000f8e0209 */
[----:B------:R-:W-:-:S04]  /*0520*/  UIMAD UR4, UR4, UR5, UR7 ;  /* 0x00000005040472a4 */ /* 0x000fc8000f8e0207 */
[----:B------:R-:W-:-:S04]  /*0530*/  UIMAD UR4, UR4, 0x180, URZ ;  /* 0x00000180040478a4 */ /* 0x000fc8000f8e02ff */
[----:B----4-:R-:W-:Y:S01]  /*0540*/  UIADD3 UR24, UP0, UPT, UR4, UR20, URZ ;  /* 0x0000001404187290 */ /* 0x010fe2000ff1e0ff */
[----:B-1----:R-:W-:-:S03]  /*0550*/  VIADD R6, R6, 0xffffffff ;  /* 0xffffffff06067836 */ /* 0x002fc60000000000 */
[----:B------:R-:W-:Y:S01]  /*0560*/  ULEA.HI.X.SX32 UR25, UR4, UR21, 0x1, UP0 ;  /* 0x0000001504197291 */ /* 0x000fe200080f0eff */
[----:B--2---:R-:W-:Y:S11]  /*0570*/  @P3 BRA `(.L_x_7) ;  /* 0x0000000000183947 */ /* 0x004ff60003800000 */
[----:B------:R-:W1:Y:S01]  /*0580*/  LDS R2, [UR8+0x8] ;  /* 0x00000808ff027984 */ /* 0x000e620008000800 */
[----:B------:R-:W2:Y:S01]  /*0590*/  LDC.64 R8, c[0x0][0x380] ;  /* 0x0000e000ff087b82 */ /* 0x000ea20000000a00 */
[----:B------:R-:W-:Y:S02]  /*05a0*/  IMAD.MOV.U32 R3, RZ, RZ, 0x70 ;  /* 0x00000070ff037424 */ /* 0x000fe400078e00ff */
[----:B--2---:R2:W-:Y:S03]  /*05b0*/  STS.64 [UR8], R8 ;  /* 0x00000008ff007988 */ /* 0x0045e60008000a08 */
[----:B-1----:R-:W-:-:S05]  /*05c0*/  LOP3.LUT R2, R2, 0x10, R3, 0xd8, !PT ;  /* 0x0000001002027812 */ /* 0x002fca00078ed803 */
[----:B------:R2:W-:Y:S02]  /*05d0*/  STS [UR8+0x8], R2 ;  /* 0x00000802ff007988 */ /* 0x0005e40008000808 */
.L_x_7:
[----:B------:R-:W-:Y:S05]  /*05e0*/  BSYNC.RECONVERGENT B0 ;  /* 0x0000000000007941 */ /* 0x000fea0003800200 */
.L_x_6:
[----:B------:R-:W-:Y:S04]  /*05f0*/  BSSY.RECONVERGENT B0, `(.L_x_8) ;  /* 0x000000a000007945 */ /* 0x000fe80003800200 */
[----:B------:R-:W-:Y:S05]  /*0600*/  @P3 BRA `(.L_x_9) ;  /* 0x0000000000203947 */ /* 0x000fea0003800000 */
[----:B--2---:R-:W1:Y:S01]  /*0610*/  LDS R2, [UR8+0x34] ;  /* 0x00003408ff027984 */ /* 0x004e620008000800 */
[----:B------:R-:W-:Y:S02]  /*0620*/  IMAD.MOV.U32 R3, RZ, RZ, 0x7f000000 ;  /* 0x7f000000ff037424 */ /* 0x000fe400078e00ff */
[----:B------:R-:W-:Y:S01]  /*0630*/  @!P3 IMAD.MOV.U32 R7, RZ, RZ, 0x3f ;  /* 0x0000003fff07b424 */ /* 0x000fe200078e00ff */
[----:B------:R-:W2:Y:S02]  /*0640*/  @!P3 LDS R8, [UR8+0x38] ;  /* 0x00003808ff08b984 */ /* 0x000ea40008000800 */
[----:B-1----:R-:W-:Y:S02]  /*0650*/  LOP3.LUT R2, R2, 0xff000000, R3, 0xb8, !PT ;  /* 0xff00000002027812 */ /* 0x002fe400078eb803 */
[----:B--2---:R-:W-:-:S03]  /*0660*/  @!P3 LOP3.LUT R3, R8, 0xff, R7, 0xb8, !PT ;  /* 0x000000ff0803b812 */ /* 0x004fc600078eb807 */
[----:B------:R1:W-:Y:S04]  /*0670*/  STS [UR8+0x34], R2 ;  /* 0x00003402ff007988 */ /* 0x0003e80008000808 */
[----:B------:R1:W-:Y:S02]  /*0680*/  @!P3 STS [UR8+0x38], R3 ;  /* 0x00003803ff00b988 */ /* 0x0003e40008000808 */
.L_x_9:
[----:B------:R-:W-:Y:S05]  /*0690*/  BSYNC.RECONVERGENT B0 ;  /* 0x0000000000007941 */ /* 0x000fea0003800200 */
.L_x_8:
[----:B------:R-:W-:Y:S04]  /*06a0*/  BSSY.RECONVERGENT B0, `(.L_x_10) ;  /* 0x000000a000007945 */ /* 0x000fe80003800200 */
[----:B------:R-:W-:Y:S05]  /*06b0*/  @P3 BRA `(.L_x_11) ;  /* 0x0000000000203947 */ /* 0x000fea0003800000 */
[----:B-12---:R-:W1:Y:S01]  /*06c0*/  LDS R2, [UR8+0x1c] ;  /* 0x00001c08ff027984 */ /* 0x006e620008000800 */
[----:B------:R-:W2:Y:S03]  /*06d0*/  LDC.64 R8, c[0x0][0x3a8] ;  /* 0x0000ea00ff087b82 */ /* 0x000ea60000000a00 */
[----:B------:R3:W-:Y:S01]  /*06e0*/  STS [UR8+0x24], R6 ;  /* 0x00002406ff007988 */ /* 0x0007e20008000808 */
[--C-:B--2---:R-:W-:Y:S02]  /*06f0*/  SHF.R.U32.HI R7, RZ, 0x4, R9.reuse ;  /* 0x00000004ff077819 */ /* 0x104fe40000011609 */
[----:B------:R-:W-:-:S05]  /*0700*/  SHF.R.U64 R3, R8, 0x4, R9 ;  /* 0x0000000408037819 */ /* 0x000fca0000001209 */
[----:B------:R3:W-:Y:S01]  /*0710*/  STS [UR8+0xc], R3 ;  /* 0x00000c03ff007988 */ /* 0x0007e20008000808 */
[----:B-1----:R-:W-:-:S05]  /*0720*/  LOP3.LUT R2, R2, 0xf, R7, 0xb8, !PT ;  /* 0x0000000f02027812 */ /* 0x002fca00078eb807 */
[----:B------:R3:W-:Y:S02]  /*0730*/  STS [UR8+0x1c], R2 ;  /* 0x00001c02ff007988 */ /* 0x0007e40008000808 */
.L_x_11:
[----:B------:R-:W-:Y:S05]  /*0740*/  BSYNC.RECONVERGENT B0 ;  /* 0x0000000000007941 */ /* 0x000fea0003800200 */
.L_x_10:
[----:B------:R-:W-:Y:S04]  /*0750*/  BSSY.RECONVERGENT B1, `(.L_x_12) ;  /* 0x000001d000017945 */ /* 0x000fe80003800200 */
[----:B------:R-:W-:Y:S04]  /*0760*/  BSSY.RELIABLE B0, `(.L_x_13) ;  /* 0x0000018000007945 */ /* 0x000fe80003800100 */
[----:B------:R-:W-:Y:S05]  /*0770*/  @P3 BRA `(.L_x_14) ;  /* 0x00000000001c3947 */ /* 0x000fea0003800000 */
[----:B-123--:R-:W1:Y:S02]  /*0780*/  LDS R2, [UR8+0x34] ;  /* 0x00003408ff027984 */ /* 0x00ee640008000800 */
[----:B-1----:R-:W-:-:S05]  /*0790*/  LOP3.LUT R2, R2, 0x7, RZ, 0xb8, !PT ;  /* 0x0000000702027812 */ /* 0x002fca00078eb8ff */
[----:B------:R1:W-:Y:S01]  /*07a0*/  STS [UR8+0x34], R2 ;  /* 0x00003402ff007988 */ /* 0x0003e20008000808 */
[----:B------:R-:W-:Y:S05]  /*07b0*/  @P3 BRA `(.L_x_15) ;  /* 0x00000000001c3947 */ /* 0x000fea0003800000 */
[----:B-1----:R-:W1:Y:S02]  /*07c0*/  LDS R2, [UR8+0x34] ;  /* 0x00003408ff027984 */ /* 0x002e640008000800 */
[----:B-1----:R-:W-:-:S05]  /*07d0*/  LOP3.LUT R2, R2, 0x38, RZ, 0xb8, !PT ;  /* 0x0000003802027812 */ /* 0x002fca00078eb8ff */
[----:B------:R4:W-:Y:S02]  /*07e0*/  STS [UR8+0x34], R2 ;  /* 0x00003402ff007988 */ /* 0x0009e40008000808 */
.L_x_14:
[----:B------:R-:W-:Y:S05]  /*07f0*/  @P3 BRA `(.L_x_16) ;  /* 0x00000000001c3947 */ /* 0x000fea0003800000 */
[----:B-1234-:R-:W1:Y:S02]  /*0800*/  LDS R2, [UR8+0x8] ;  /* 0x00000808ff027984 */ /* 0x01ee640008000800 */
[----:B-1----:R-:W-:-:S05]  /*0810*/  LOP3.LUT R2, R2, 0x780, RZ, 0xb8, !PT ;  /* 0x0000078002027812 */ /* 0x002fca00078eb8ff */
[----:B------:R2:W-:Y:S02]  /*0820*/  STS [UR8+0x8], R2 ;  /* 0x00000802ff007988 */ /* 0x0005e40008000808 */
.L_x_15:
[----:B------:R-:W-:Y:S05]  /*0830*/  @P3 BRA `(.L_x_17) ;  /* 0x0000000000283947 */ /* 0x000fea0003800000 */
[----:B-12---:R-:W1:Y:S02]  /*0840*/  LDS R2, [UR8+0x8] ;  /* 0x00000808ff027984 */ /* 0x006e640008000800 */
[----:B-1----:R-:W-:-:S05]  /*0850*/  LOP3.LUT R2, R2, 0x1800, RZ, 0xb8, !PT ;  /* 0x0000180002027812 */ /* 0x002fca00078eb8ff */
[----:B------:R5:W-:Y:S02]  /*0860*/  STS [UR8+0x8], R2 ;  /* 0x00000802ff007988 */ /* 0x000be40008000808 */
.L_x_16:
[----:B------:R-:W-:Y:S05]  /*0870*/  @P3 BREAK.RELIABLE B0 ;  /* 0x0000000000003942 */ /* 0x000fea0003800100 */
[----:B------:R-:W-:Y:S05]  /*0880*/  @P3 BRA `(.L_x_18) ;  /* 0x0000000000243947 */ /* 0x000fea0003800000 */
[----:B-1-3--:R-:W1:Y:S01]  /*0890*/  LDS R3, [UR8+0x8] ;  /* 0x00000808ff037984 */ /* 0x00ae620008000800 */
[----:B--2-45:R-:W-:-:S05]  /*08a0*/  IMAD.MOV.U32 R2, RZ, RZ, 0x6000 ;  /* 0x00006000ff027424 */ /* 0x034fca00078e00ff */
[----:B-1----:R-:W-:-:S04]  /*08b0*/  LOP3.LUT R2, R3, 0x6000, R2, 0xd8, !PT ;  /* 0x0000600003027812 */ /* 0x002fc800078ed802 */
[----:B------:R-:W-:-:S05]  /*08c0*/  LOP3.LUT R2, R2, 0x400000, RZ, 0xb8, !PT ;  /* 0x0040000002027812 */ /* 0x000fca00078eb8ff */
[----:B------:R3:W-:Y:S02]  /*08d0*/  STS [UR8+0x8], R2 ;  /* 0x00000802ff007988 */ /* 0x0007e40008000808 */
.L_x_17:
[----:B------:R-:W-:Y:S05]  /*08e0*/  BSYNC.RELIABLE B0 ;  /* 0x0000000000007941 */ /* 0x000fea0003800100 */
.L_x_13:
[----:B-123--:R-:W1:Y:S02]  /*08f0*/  @!P3 LDS R2, [UR8+0x8] ;  /* 0x00000808ff02b984 */ /* 0x00ee640008000800 */
[----:B-1----:R-:W-:-:S05]  /*0900*/  @!P3 LOP3.LUT R2, R2, 0x8000, RZ, 0xb8, !PT ;  /* 0x000080000202b812 */ /* 0x002fca00078eb8ff */
[----:B------:R1:W-:Y:S02]  /*0910*/  @!P3 STS [UR8+0x8], R2 ;  /* 0x00000802ff00b988 */ /* 0x0003e40008000808 */
.L_x_18:
[----:B------:R-:W-:Y:S05]  /*0920*/  BSYNC.RECONVERGENT B1 ;  /* 0x0000000000017941 */ /* 0x000fea0003800200 */
.L_x_12:
[----:B------:R-:W-:Y:S05]  /*0930*/  WARPSYNC.ALL ;  /* 0x0000000000007948 */ /* 0x000fea0003800000 */
[----:B------:R-:W-:Y:S01]  /*0940*/  NOP ;  /* 0x0000000000007918 */ /* 0x000fe20000000000 */
[----:B------:R-:W-:Y:S05]  /*0950*/  @P0 BRA `(.L_x_19) ;  /* 0x0000000000300947 */ /* 0x000fea0003800000 */
[----:B-12345:R-:W1:Y:S01]  /*0960*/  S2R R2, SR_LANEID ;  /* 0x0000000000027919 */ /* 0x03ee620000000000 */
[----:B------:R-:W-:Y:S05]  /*0970*/  WARPSYNC.ALL ;  /* 0x0000000000007948 */ /* 0x000fea0003800000 */
[----:B------:R-:W-:Y:S01]  /*0980*/  NOP ;  /* 0x0000000000007918 */ /* 0x000fe20000000000 */
[----:B-1----:R-:W-:-:S05]  /*0990*/  IMAD.SHL.U32 R7, R2, 0x4, RZ ;  /* 0x0000000402077824 */ /* 0x002fca00078e00ff */
[----:B------:R-:W1:Y:S01]  /*09a0*/  LDS R9, [R7+UR8] ;  /* 0x0000000807097984 */ /* 0x000e620008000800 */
[----:B------:R-:W-:-:S05]  /*09b0*/  IADD3 R2, P1, PT, R7, UR24, RZ ;  /* 0x0000001807027c10 */ /* 0x000fca000ff3e0ff */
[----:B------:R-:W-:-:S05]  /*09c0*/  IMAD.X R3, RZ, RZ, UR25, P1 ;  /* 0x00000019ff037e24 */ /* 0x000fca00088e06ff */
[----:B-1----:R1:W2:Y:S01]  /*09d0*/  ATOMG.E.EXCH.STRONG.GPU PT, RZ, [R2], R9 ;  /* 0x0000000902ff73a8 */ /* 0x0022a200041ee100 */
[----:B------:R-:W-:-:S04]  /*09e0*/  DEPBAR {5,4,3,2,1,0} ;  /* 0x0000003f0000791a */ /* 0x000fc80000000000 */
[----:B------:R-:W3:Y:S02]  /*09f0*/  CCTL.E.C.LDCU.IV.DEEP [UR24] ;  /* 0x0000000018007540 */ /* 0x000ee40009c08000 */
[----:B---3--:R1:W-:Y:S01]  /*0a00*/  UTMACCTL.IV [UR24] ;  /* 0x00000000180079b9 */ /* 0x0083e20008000000 */
[----:B------:R-:W-:Y:S01]  /*0a10*/  NOP ;  /* 0x0000000000007918 */ /* 0x000fe20000000000 */
.L_x_19:
[----:B------:R-:W-:Y:S05]  /*0a20*/  @P0 BRA `(.L_x_20) ;  /* 0x00000000000c0947 */ /* 0x000fea0003800000 */
[----:B------:R0:W-:Y:S01]  /*0a30*/  UTMACMDFLUSH ;  /* 0x00000000000079b7 */ /* 0x0001e20000000000 */
[----:B------:R-:W-:Y:S05]  /*0a40*/  @P0 BRA `(.L_x_20) ;  /* 0x0000000000040947 */ /* 0x000fea0003800000 */
[----:B------:R-:W-:-:S04]  /*0a50*/  DEPBAR.LE SB0, 0x0 ;  /* 0x000080000000791a */ /* 0x000fc80000000000 */
.L_x_20:
[----:B------:R-:W-:Y:S05]  /*0a60*/  WARPSYNC.ALL ;  /* 0x0000000000007948 */ /* 0x000fea0003800000 */
[----:B------:R-:W-:Y:S01]  /*0a70*/  NOP ;  /* 0x0000000000007918 */ /* 0x000fe20000000000 */
[----:B--2---:R-:W-:Y:S06]  /*0a80*/  BAR.SYNC.DEFER_BLOCKING 0x0 ;  /* 0x0000000000007b1d */ /* 0x004fec0000010000 */
[----:B------:R-:W-:Y:S02]  /*0a90*/  BSSY.RECONVERGENT B1, `(.L_x_21) ;  /* 0x000000b000017945 */ /* 0x000fe40003800200 */
[----:B------:R-:W-:Y:S06]  /*0aa0*/  BAR.SYNC.DEFER_BLOCKING 0x0 ;  /* 0x0000000000007b1d */ /* 0x000fec0000010000 */
[----:B------:R2:W-:Y:S01]  /*0ab0*/  @!P0 STS [R4], RZ ;  /* 0x000000ff04008388 */ /* 0x0005e20000000800 */
[----:B------:R-:W-:Y:S01]  /*0ac0*/  NOP ;  /* 0x0000000000007918 */ /* 0x000fe20000000000 */
[----:B------:R-:W-:Y:S05]  /*0ad0*/  @P3 BRA `(.L_x_22) ;  /* 0x0000000000183947 */ /* 0x000fea0003800000 */
[----:B-1-345:R-:W1:Y:S01]  /*0ae0*/  LDS R2, [UR8+0x8] ;  /* 0x00000808ff027984 */ /* 0x03ae620008000800 */
[----:B------:R-:W3:Y:S01]  /*0af0*/  LDC.64 R8, c[0x0][0x388] ;  /* 0x0000e200ff087b82 */ /* 0x000ee20000000a00 */
[----:B------:R-:W-:Y:S02]  /*0b00*/  IMAD.MOV.U32 R3, RZ, RZ, 0x70 ;  /* 0x00000070ff037424 */ /* 0x000fe400078e00ff */
[----:B---3--:R3:W-:Y:S03]  /*0b10*/  STS.64 [UR8], R8 ;  /* 0x00000008ff007988 */ /* 0x0087e60008000a08 */
[----:B-1----:R-:W-:-:S05]  /*0b20*/  LOP3.LUT R2, R2, 0x10, R3, 0xd8, !PT ;  /* 0x0000001002027812 */ /* 0x002fca00078ed803 */
[----:B------:R3:W-:Y:S02]  /*0b30*/  STS [UR8+0x8], R2 ;  /* 0x00000802ff007988 */ /* 0x0007e40008000808 */
.L_x_22:
[----:B-1----:R-:W-:Y:S05]  /*0b40*/  BSYNC.RECONVERGENT B1 ;  /* 0x0000000000017941 */ /* 0x002fea0003800200 */
.L_x_21:
[----:B------:R-:W-:Y:S04]  /*0b50*/  BSSY.RECONVERGENT B2, `(.L_x_23) ;  /* 0x000000f000027945 */ /* 0x000fe80003800200 */
[----:B------:R-:W-:Y:S04]  /*0b60*/  BSSY.RELIABLE B1, `(.L_x_24) ;  /* 0x000000c000017945 */ /* 0x000fe80003800100 */
[----:B------:R-:W-:Y:S05]  /*0b70*/  @P3 BRA `(.L_x_25) ;  /* 0x0000000000283947 */ /* 0x000fea0003800000 */
[----:B---345:R-:W1:Y:S01]  /*0b80*/  LDS R2, [UR8+0x34] ;  /* 0x00003408ff027984 */ /* 0x038e620008000800 */
[----:B------:R-:W-:Y:S01]  /*0b90*/  IMAD.MOV.U32 R3, RZ, RZ, 0x7f000000 ;  /* 0x7f000000ff037424 */ /* 0x000fe200078e00ff */
[----:B------:R-:W-:Y:S05]  /*0ba0*/  @P3 BREAK.RELIABLE B1 ;  /* 0x0000000000013942 */ /* 0x000fea0003800100 */
[----:B-1----:R-:W-:-:S05]  /*0bb0*/  LOP3.LUT R2, R2, 0xff000000, R3, 0xb8, !PT ;  /* 0xff00000002027812 */ /* 0x002fca00078eb803 */
[----:B------:R1:W-:Y:S01]  /*0bc0*/  STS [UR8+0x34], R2 ;  /* 0x00003402ff007988 */ /* 0x0003e20008000808 */
[----:B------:R-:W-:Y:S05]  /*0bd0*/  @P3 BRA `(.L_x_26) ;  /* 0x0000000000183947 */ /* 0x000fea0003800000 */
[----:B------:R-:W3:Y:S01]  /*0be0*/  LDS R3, [UR8+0x38] ;  /* 0x00003808ff037984 */ /* 0x000ee20008000800 */
[----:B-1----:R-:W-:-:S05]  /*0bf0*/  IMAD.MOV.U32 R2, RZ, RZ, 0x7f ;  /* 0x0000007fff027424 */ /* 0x002fca00078e00ff */
[----:B---3--:R-:W-:-:S05]  /*0c00*/  LOP3.LUT R2, R3, 0xff, R2, 0xb8, !PT ;  /* 0x000000ff03027812 */ /* 0x008fca00078eb802 */
[----:B------:R1:W-:Y:S02]  /*0c10*/  STS [UR8+0x38], R2 ;  /* 0x00003802ff007988 */ /* 0x0003e40008000808 */
.L_x_25:
[----:B------:R-:W-:Y:S05]  /*0c20*/  BSYNC.RELIABLE B1 ;  /* 0x0000000000017941 */ /* 0x000fea0003800100 */
.L_x_24:
[----:B------:R1:W-:Y:S02]  /*0c30*/  @!P3 STS [UR8+0x20], R5 ;  /* 0x00002005ff00b988 */ /* 0x0003e40008000808 */
.L_x_26:
[----:B------:R-:W-:Y:S05]  /*0c40*/  BSYNC.RECONVERGENT B2 ;  /* 0x0000000000027941 */ /* 0x000fea0003800200 */
.L_x_23:
[----:B------:R-:W-:Y:S05]  /*0c50*/  WARPSYNC.ALL ;  /* 0x0000000000007948 */ /* 0x000fea0003800000 */
[----:B------:R-:W-:Y:S01]  /*0c60*/  NOP ;  /* 0x0000000000007918 */ /* 0x000fe20000000000 */
[----:B-1----:R-:W1:Y:S01]  /*0c70*/  LDC R5, c[0x0][0x39c] ;  /* 0x0000e700ff057b82 */ /* 0x002e620000000800 */
[----:B------:R-:W-:Y:S01]  /*0c80*/  BSSY.RECONVERGENT B2, `(.L_x_27) ;  /* 0x000000b000027945 */ /* 0x000fe20003800200 */
[----:B-1----:R-:W-:-:S03]  /*0c90*/  VIADD R5, R5, 0xffffffff ;  /* 0xffffffff05057836 */ /* 0x002fc60000000000 */
[----:B------:R-:W-:Y:S05]  /*0ca0*/  @P3 BRA `(.L_x_28) ;  /* 0x0000000000203947 */ /* 0x000fea0003800000 */
[----:B---345:R-:W1:Y:S01]  /*0cb0*/  LDS R2, [UR8+0x1c] ;  /* 0x00001c08ff027984 */ /* 0x038e620008000800 */
[----:B------:R-:W3:Y:S03]  /*0cc0*/  LDC.64 R8, c[0x0][0x3b0] ;  /* 0x0000ec00ff087b82 */ /* 0x000ee60000000a00 */
[----:B------:R4:W-:Y:S01]  /*0cd0*/  STS [UR8+0x24], R5 ;  /* 0x00002405ff007988 */ /* 0x0009e20008000808 */
[--C-:B---3--:R-:W-:Y:S02]  /*0ce0*/  SHF.R.U32.HI R7, RZ, 0x4, R9.reuse ;  /* 0x00000004ff077819 */ /* 0x108fe40000011609 */
[----:B------:R-:W-:-:S05]  /*0cf0*/  SHF.R.U64 R3, R8, 0x4, R9 ;  /* 0x0000000408037819 */ /* 0x000fca0000001209 */
[----:B------:R4:W-:Y:S01]  /*0d00*/  STS [UR8+0xc], R3 ;  /* 0x00000c03ff007988 */ /* 0x0009e20008000808 */
[----:B-1----:R-:W-:-:S05]  /*0d10*/  LOP3.LUT R2, R2, 0xf, R7, 0xb8, !PT ;  /* 0x0000000f02027812 */ /* 0x002fca00078eb807 */
[----:B------:R4:W-:Y:S02]  /*0d20*/  STS [UR8+0x1c], R2 ;  /* 0x00001c02ff007988 */ /* 0x0009e40008000808 */
.L_x_28:
[----:B------:R-:W-:Y:S05]  /*0d30*/  BSYNC.RECONVERGENT B2 ;  /* 0x0000000000027941 */ /* 0x000fea0003800200 */
.L_x_27:
[----:B------:R-:W-:Y:S04]  /*0d40*/  BSSY.RECONVERGENT B3, `(.L_x_29) ;  /* 0x000001d000037945 */ /* 0x000fe80003800200 */
[----:B------:R-:W-:Y:S04]  /*0d50*/  BSSY.RELIABLE B2, `(.L_x_30) ;  /* 0x0000018000027945 */ /* 0x000fe80003800100 */
[----:B------:R-:W-:Y:S05]  /*0d60*/  @P3 BRA `(.L_x_31) ;  /* 0x00000000001c3947 */ /* 0x000fea0003800000 */
[----:B---345:R-:W1:Y:S02]  /*0d70*/  LDS R2, [UR8+0x34] ;  /* 0x00003408ff027984 */ /* 0x038e640008000800 */
[----:B-1----:R-:W-:-:S05]  /*0d80*/  LOP3.LUT R2, R2, 0x7, RZ, 0xb8, !PT ;  /* 0x0000000702027812 */ /* 0x002fca00078eb8ff */
[----:B------:R1:W-:Y:S01]  /*0d90*/  STS [UR8+0x34], R2 ;  /* 0x00003402ff007988 */ /* 0x0003e20008000808 */
[----:B------:R-:W-:Y:S05]  /*0da0*/  @P3 BRA `(.L_x_32) ;  /* 0x00000000001c3947 */ /* 0x000fea0003800000 */
[----:B-1----:R-:W1:Y:S02]  /*0db0*/  LDS R2, [UR8+0x34] ;  /* 0x00003408ff027984 */ /* 0x002e640008000800 */
[----:B-1----:R-:W-:-:S05]  /*0dc0*/  LOP3.LUT R2, R2, 0x38, RZ, 0xb8, !PT ;  /* 0x0000003802027812 */ /* 0x002fca00078eb8ff */
[----:B------:R1:W-:Y:S02]  /*0dd0*/  STS [UR8+0x34], R2 ;  /* 0x00003402ff007988 */ /* 0x0003e40008000808 */
.L_x_31:
[----:B------:R-:W-:Y:S05]  /*0de0*/  @P3 BRA `(.L_x_33) ;  /* 0x00000000001c3947 */ /* 0x000fea0003800000 */
[----:B-1-345:R-:W1:Y:S02]  /*0df0*/  LDS R2, [UR8+0x8] ;  /* 0x00000808ff027984 */ /* 0x03ae640008000800 */
[----:B-1----:R-:W-:-:S05]  /*0e00*/  LOP3.LUT R2, R2, 0x780, RZ, 0xb8, !PT ;  /* 0x0000078002027812 */ /* 0x002fca00078eb8ff */
[----:B------:R3:W-:Y:S02]  /*0e10*/  STS [UR8+0x8], R2 ;  /* 0x00000802ff007988 */ /* 0x0007e40008000808 */
.L_x_32:
[----:B------:R-:W-:Y:S05]  /*0e20*/  @P3 BRA `(.L_x_34) ;  /* 0x0000000000283947 */ /* 0x000fea0003800000 */
[----:B-1-3--:R-:W1:Y:S02]  /*0e30*/  LDS R2, [UR8+0x8] ;  /* 0x00000808ff027984 */ /* 0x00ae640008000800 */
[----:B-1----:R-:W-:-:S05]  /*0e40*/  LOP3.LUT R2, R2, 0x1800, RZ, 0xb8, !PT ;  /* 0x0000180002027812 */ /* 0x002fca00078eb8ff */
[----:B------:R1:W-:Y:S02]  /*0e50*/  STS [UR8+0x8], R2 ;  /* 0x00000802ff007988 */ /* 0x0003e40008000808 */
.L_x_33:
[----:B------:R-:W-:Y:S05]  /*0e60*/  @P3 BREAK.RELIABLE B2 ;  /* 0x0000000000023942 */ /* 0x000fea0003800100 */
[----:B------:R-:W-:Y:S05]  /*0e70*/  @P3 BRA `(.L_x_35) ;  /* 0x0000000000243947 */ /* 0x000fea0003800000 */
[----:B-1-345:R-:W1:Y:S01]  /*0e80*/  LDS R2, [UR8+0x8] ;  /* 0x00000808ff027984 */ /* 0x03ae620008000800 */
[----:B------:R-:W-:-:S05]  /*0e90*/  IMAD.MOV.U32 R3, RZ, RZ, 0x6000 ;  /* 0x00006000ff037424 */ /* 0x000fca00078e00ff */
[----:B-1----:R-:W-:-:S04]  /*0ea0*/  LOP3.LUT R2, R2, 0x6000, R3, 0xd8, !PT ;  /* 0x0000600002027812 */ /* 0x002fc800078ed803 */
[----:B------:R-:W-:-:S05]  /*0eb0*/  LOP3.LUT R2, R2, 0x400000, RZ, 0xb8, !PT ;  /* 0x0040000002027812 */ /* 0x000fca00078eb8ff */
[----:B------:R4:W-:Y:S02]  /*0ec0*/  STS [UR8+0x8], R2 ;  /* 0x00000802ff007988 */ /* 0x0009e40008000808 */
.L_x_34:
[----:B------:R-:W-:Y:S05]  /*0ed0*/  BSYNC.RELIABLE B2 ;  /* 0x0000000000027941 */ /* 0x000fea0003800100 */
.L_x_30:
[----:B-1-34-:R-:W1:Y:S02]  /*0ee0*/  @!P3 LDS R2, [UR8+0x8] ;  /* 0x00000808ff02b984 */ /* 0x01ae640008000800 */
[----:B-1----:R-:W-:-:S05]  /*0ef0*/  @!P3 LOP3.LUT R2, R2, 0x8000, RZ, 0xb8, !PT ;  /* 0x000080000202b812 */ /* 0x002fca00078eb8ff */
[----:B------:R1:W-:Y:S02]  /*0f00*/  @!P3 STS [UR8+0x8], R2 ;  /* 0x00000802ff00b988 */ /* 0x0003e40008000808 */
.L_x_35:
[----:B------:R-:W-:Y:S05]  /*0f10*/  BSYNC.RECONVERGENT B3 ;  /* 0x0000000000037941 */ /* 0x000fea0003800200 */
.L_x_29:
[----:B------:R-:W-:Y:S05]  /*0f20*/  WARPSYNC.ALL ;  /* 0x0000000000007948 */ /* 0x000fea0003800000 */
[----:B------:R-:W-:Y:S01]  /*0f30*/  NOP ;  /* 0x0000000000007918 */ /* 0x000fe20000000000 */
[----:B------:R-:W-:-:S04]  /*0f40*/  UIADD3 UR5, UPT, UPT, UR4, 0x80, URZ ;  /* 0x0000008004057890 */ /* 0x000fc8000fffe0ff */
[----:B------:R-:W-:-:S04]  /*0f50*/  UIADD3 UR26, UP0, UPT, UR5, UR20, URZ ;  /* 0x00000014051a7290 */ /* 0x000fc8000ff1e0ff */
[----:B------:R-:W-:Y:S01]  /*0f60*/  ULEA.HI.X.SX32 UR27, UR5, UR21, 0x1, UP0 ;  /* 0x00000015051b7291 */ /* 0x000fe200080f0eff */
[----:B------:R-:W-:Y:S11]  /*0f70*/  @P0 BRA `(.L_x_36) ;  /* 0x0000000000300947 */ /* 0x000ff60003800000 */
[----:B-1-345:R-:W1:Y:S01]  /*0f80*/  S2R R2, SR_LANEID ;  /* 0x0000000000027919 */ /* 0x03ae620000000000 */
[----:B------:R-:W-:Y:S05]  /*0f90*/  WARPSYNC.ALL ;  /* 0x0000000000007948 */ /* 0x000fea0003800000 */
[----:B------:R-:W-:Y:S01]  /*0fa0*/  NOP ;  /* 0x0000000000007918 */ /* 0x000fe20000000000 */
[----:B-1----:R-:W-:-:S05]  /*0fb0*/  IMAD.SHL.U32 R8, R2, 0x4, RZ ;  /* 0x0000000402087824 */ /* 0x002fca00078e00ff */
[----:B------:R-:W1:Y:S01]  /*0fc0*/  LDS R7, [R8+UR8] ;  /* 0x0000000808077984 */ /* 0x000e620008000800 */
[----:B------:R-:W-:-:S05]  /*0fd0*/  IADD3 R2, P1, PT, R8, UR26, RZ ;  /* 0x0000001a08027c10 */ /* 0x000fca000ff3e0ff */
[----:B------:R-:W-:-:S05]  /*0fe0*/  IMAD.X R3, RZ, RZ, UR27, P1 ;  /* 0x0000001bff037e24 */ /* 0x000fca00088e06ff */
[----:B-1----:R1:W3:Y:S01]  /*0ff0*/  ATOMG.E.EXCH.STRONG.GPU PT, RZ, [R2], R7 ;  /* 0x0000000702ff73a8 */ /* 0x0022e200041ee100 */
[----:B------:R-:W-:-:S04]  /*1000*/  DEPBAR {5,4,3,2,1,0} ;  /* 0x0000003f0000791a */ /* 0x000fc80000000000 */
[----:B------:R-:W4:Y:S02]  /*1010*/  CCTL.E.C.LDCU.IV.DEEP [UR26] ;  /* 0x000000001a007540 */ /* 0x000f240009c08000 */
[----:B----4-:R1:W-:Y:S01]  /*1020*/  UTMACCTL.IV [UR26] ;  /* 0x000000001a0079b9 */ /* 0x0103e20008000000 */
[----:B------:R-:W-:Y:S01]  /*1030*/  NOP ;  /* 0x0000000000007918 */ /* 0x000fe20000000000 */
.L_x_36:
[----:B------:R-:W-:Y:S05]  /*1040*/  @P0 BRA `(.L_x_37) ;  /* 0x00000000000c0947 */ /* 0x000fea0003800000 */
[----:B------:R0:W-:Y:S01]  /*1050*/  UTMACMDFLUSH ;  /* 0x00000000000079b7 */ /* 0x0001e20000000000 */
[----:B------:R-:W-:Y:S05]  /*1060*/  @P0 BRA `(.L_x_37) ;  /* 0x0000000000040947 */ /* 0x000fea0003800000 */
[----:B------:R-:W-:-:S04]  /*1070*/  DEPBAR.LE SB0, 0x0 ;  /* 0x000080000000791a */ /* 0x000fc80000000000 */
.L_x_37:
[----:B------:R-:W-:Y:S05]  /*1080*/  WARPSYNC.ALL ;  /* 0x0000000000007948 */ /* 0x000fea0003800000 */
[----:B------:R-:W-:Y:S01]  /*1090*/  NOP ;  /* 0x0000000000007918 */ /* 0x000fe20000000000 */
[----:B---3--:R-:W-:Y:S06]  /*10a0*/  BAR.SYNC.DEFER_BLOCKING 0x0 ;  /* 0x0000000000007b1d */ /* 0x008fec0000010000 */
[----:B------:R-:W-:Y:S02]  /*10b0*/  BSSY.RECONVERGENT B3, `(.L_x_38) ;  /* 0x000000b000037945 */ /* 0x000fe40003800200 */
[----:B------:R-:W-:Y:S06]  /*10c0*/  BAR.SYNC.DEFER_BLOCKING 0x0 ;  /* 0x0000000000007b1d */ /* 0x000fec0000010000 */
[----:B------:R3:W-:Y:S01]  /*10d0*/  @!P0 STS [R4], RZ ;  /* 0x000000ff04008388 */ /* 0x0007e20000000800 */
[----:B------:R-:W-:Y:S01]  /*10e0*/  NOP ;  /* 0x0000000000007918 */ /* 0x000fe20000000000 */
[----:B------:R-:W-:Y:S05]  /*10f0*/  @P3 BRA `(.L_x_39) ;  /* 0x0000000000183947 */ /* 0x000fea0003800000 */
[----:B-1--45:R-:W1:Y:S01]  /*1100*/  LDS R2, [UR8+0x8] ;  /* 0x00000808ff027984 */ /* 0x032e620008000800 */
[----:B------:R-:W4:Y:S01]  /*1110*/  LDC.64 R8, c[0x0][0x390] ;  /* 0x0000e400ff087b82 */ /* 0x000f220000000a00 */
[----:B------:R-:W-:Y:S02]  /*1120*/  IMAD.MOV.U32 R3, RZ, RZ, 0x70 ;  /* 0x00000070ff037424 */ /* 0x000fe400078e00ff */
[----:B----4-:R4:W-:Y:S03]  /*1130*/  STS.64 [UR8], R8 ;  /* 0x00000008ff007988 */ /* 0x0109e60008000a08 */
[----:B-1----:R-:W-:-:S05]  /*1140*/  LOP3.LUT R2, R2, 0x10, R3, 0xd8, !PT ;  /* 0x0000001002027812 */ /* 0x002fca00078ed803 */
[----:B------:R4:W-:Y:S02]  /*1150*/  STS [UR8+0x8], R2 ;  /* 0x00000802ff007988 */ /* 0x0009e40008000808 */
.L_x_39:
[----:B-1----:R-:W-:Y:S05]  /*1160*/  BSYNC.RECONVERGENT B3 ;  /* 0x0000000000037941 */ /* 0x002fea0003800200 */
.L_x_38:
[----:B------:R-:W-:Y:S04]  /*1170*/  BSSY.RECONVERGENT B4, `(.L_x_40) ;  /* 0x0000033000047945 */ /* 0x000fe80003800200 */
[----:B------:R-:W-:Y:S04]  /*1180*/  BSSY.RELIABLE B3, `(.L_x_41) ;  /* 0x000002e000037945 */ /* 0x000fe80003800100 */
[----:B------:R-:W-:Y:S05]  /*1190*/  @P3 BRA `(.L_x_42) ;  /* 0x0000000000243947 */ /* 0x000fea0003800000 */
[----:B----45:R-:W1:Y:S01]  /*11a0*/  LDS R2, [UR8+0x34] ;  /* 0x00003408ff027984 */ /* 0x030e620008000800 */
[----:B------:R-:W-:-:S05]  /*11b0*/  IMAD.MOV.U32 R3, RZ, RZ, 0x7f000000 ;  /* 0x7f000000ff037424 */ /* 0x000fca00078e00ff */
[----:B-1----:R-:W-:-:S05]  /*11c0*/  LOP3.LUT R2, R2, 0xff000000, R3, 0xb8, !PT ;  /* 0xff00000002027812 */ /* 0x002fca00078eb803 */
[----:B------:R1:W-:Y:S01]  /*11d0*/  STS [UR8+0x34], R2 ;  /* 0x00003402ff007988 */ /* 0x0003e20008000808 */
[----:B------:R-:W-:Y:S05]  /*11e0*/  @P3 BRA `(.L_x_43) ;  /* 0x0000000000183947 */ /* 0x000fea0003800000 */
[----:B-1----:R-:W1:Y:S01]  /*11f0*/  LDS R2, [UR8+0x38] ;  /* 0x00003808ff027984 */ /* 0x002e620008000800 */
[----:B------:R-:W-:-:S05]  /*1200*/  IMAD.MOV.U32 R3, RZ, RZ, 0x3f ;  /* 0x0000003fff037424 */ /* 0x000fca00078e00ff */
[----:B-1----:R-:W-:-:S05]  /*1210*/  LOP3.LUT R2, R2, 0xff, R3, 0xb8, !PT ;  /* 0x000000ff02027812 */ /* 0x002fca00078eb803 */
[----:B------:R1:W-:Y:S02]  /*1220*/  STS [UR8+0x38], R2 ;  /* 0x00003802ff007988 */ /* 0x0003e40008000808 */
.L_x_42:
[----:B------:R-:W-:Y:S05]  /*1230*/  @P3 BRA `(.L_x_44) ;  /* 0x00000000000c3947 */ /* 0x000fea0003800000 */
[----:B------:R1:W-:Y:S02]  /*1240*/  STS [UR8+0x20], R5 ;  /* 0x00002005ff007988 */ /* 0x0003e40008000808 */
.L_x_43:
[----:B------:R-:W-:Y:S05]  /*1250*/  @P3 BRA `(.L_x_45) ;  /* 0x0000000000243947 */ /* 0x000fea0003800000 */
[----:B------:R1:W-:Y:S02]  /*1260*/  STS [UR8+0x24], R6 ;  /* 0x00002406ff007988 */ /* 0x0003e40008000808 */
.L_x_44:
[----:B------:R-:W-:Y:S05]  /*1270*/  @P3 BRA `(.L_x_46) ;  /* 0x00000000002c3947 */ /* 0x000fea0003800000 */
[----:B-1--45:R-:W1:Y:S01]  /*1280*/  LDS R2, [UR8+0x1c] ;  /* 0x00001c08ff027984 */ /* 0x032e620008000800 */
[----:B------:R-:W4:Y:S02]  /*1290*/  LDC.64 R6, c[0x0][0x3b8] ;  /* 0x0000ee00ff067b82 */ /* 0x000f240000000a00 */
[--C-:B----4-:R-:W-:Y:S02]  /*12a0*/  SHF.R.U32.HI R5, RZ, 0x4, R7.reuse ;  /* 0x00000004ff057819 */ /* 0x110fe40000011607 */
[----:B------:R-:W-:-:S05]  /*12b0*/  SHF.R.U64 R3, R6, 0x4, R7 ;  /* 0x0000000406037819 */ /* 0x000fca0000001207 */
[----:B------:R4:W-:Y:S01]  /*12c0*/  STS [UR8+0xc], R3 ;  /* 0x00000c03ff007988 */ /* 0x0009e20008000808 */
[----:B-1----:R-:W-:-:S05]  /*12d0*/  LOP3.LUT R2, R2, 0xf, R5, 0xb8, !PT ;  /* 0x0000000f02027812 */ /* 0x002fca00078eb805 */
[----:B------:R4:W-:Y:S02]  /*12e0*/  STS [UR8+0x1c], R2 ;  /* 0x00001c02ff007988 */ /* 0x0009e40008000808 */
.L_x_45:
[----:B------:R-:W-:Y:S05]  /*12f0*/  @P3 BRA `(.L_x_47) ;  /* 0x00000000001c3947 */ /* 0x000fea0003800000 */
[----:B-1--45:R-:W1:Y:S02]  /*1300*/  LDS R2, [UR8+0x34] ;  /* 0x00003408ff027984 */ /* 0x032e640008000800 */
[----:B-1----:R-:W-:-:S05]  /*1310*/  LOP3.LUT R2, R2, 0x7, RZ, 0xb8, !PT ;  /* 0x0000000702027812 */ /* 0x002fca00078eb8ff */
[----:B------:R1:W-:Y:S02]  /*1320*/  STS [UR8+0x34], R2 ;  /* 0x00003402ff007988 */ /* 0x0003e40008000808 */
.L_x_46:
[----:B------:R-:W-:Y:S05]  /*1330*/  @P3 BRA `(.L_x_48) ;  /* 0x00000000001c3947 */ /* 0x000fea0003800000 */
[----:B-1--45:R-:W1:Y:S02]  /*1340*/  LDS R2, [UR8+0x34] ;  /* 0x00003408ff027984 */ /* 0x032e640008000800 */
[----:B-1----:R-:W-:-:S05]  /*1350*/  LOP3.LUT R2, R2, 0x38, RZ, 0xb8, !PT ;  /* 0x0000003802027812 */ /* 0x002fca00078eb8ff */
[----:B------:R1:W-:Y:S02]  /*1360*/  STS [UR8+0x34], R2 ;  /* 0x00003402ff007988 */ /* 0x0003e40008000808 */
.L_x_47:
[----:B------:R-:W-:Y:S05]  /*1370*/  @P3 BRA `(.L_x_49) ;  /* 0x00000000001c3947 */ /* 0x000fea0003800000 */
[----:B-1--45:R-:W1:Y:S02]  /*1380*/  LDS R2, [UR8+0x8] ;  /* 0x00000808ff027984 */ /* 0x032e640008000800 */
[----:B-1----:R-:W-:-:S05]  /*1390*/  LOP3.LUT R2, R2, 0x780, RZ, 0xb8, !PT ;  /* 0x0000078002027812 */ /* 0x002fca00078eb8ff */
[----:B------:R1:W-:Y:S02]  /*13a0*/  STS [UR8+0x8], R2 ;  /* 0x00000802ff007988 */ /* 0x0003e40008000808 */
.L_x_48:
[----:B------:R-:W-:Y:S05]  /*13b0*/  @P3 BRA `(.L_x_50) ;  /* 0x0000000000283947 */ /* 0x000fea0003800000 */
[----:B-1--45:R-:W1:Y:S02]  /*13c0*/  LDS R2, [UR8+0x8] ;  /* 0x00000808ff027984 */ /* 0x032e640008000800 */
[----:B-1----:R-:W-:-:S05]  /*13d0*/  LOP3.LUT R2, R2, 0x1800, RZ, 0xb8, !PT ;  /* 0x0000180002027812 */ /* 0x002fca00078eb8ff */
[----:B------:R1:W-:Y:S02]  /*13e0*/  STS [UR8+0x8], R2 ;  /* 0x00000802ff007988 */ /* 0x0003e40008000808 */
.L_x_49:
[----:B------:R-:W-:Y:S05]  /*13f0*/  @P3 BREAK.RELIABLE B3 ;  /* 0x0000000000033942 */ /* 0x000fea0003800100 */
[----:B------:R-:W-:Y:S05]  /*1400*/  @P3 BRA `(.L_x_51) ;  /* 0x0000000000243947 */ /* 0x000fea0003800000 */
[----:B-1--45:R-:W1:Y:S01]  /*1410*/  LDS R2, [UR8+0x8] ;  /* 0x00000808ff027984 */ /* 0x032e620008000800 */
[----:B------:R-:W-:-:S05]  /*1420*/  IMAD.MOV.U32 R3, RZ, RZ, 0x6000 ;  /* 0x00006000ff037424 */ /* 0x000fca00078e00ff */
[----:B-1----:R-:W-:-:S04]  /*1430*/  LOP3.LUT R2, R2, 0x6000, R3, 0xd8, !PT ;  /* 0x0000600002027812 */ /* 0x002fc800078ed803 */
[----:B------:R-:W-:-:S05]  /*1440*/  LOP3.LUT R2, R2, 0x400000, RZ, 0xb8, !PT ;  /* 0x0040000002027812 */ /* 0x000fca00078eb8ff */
[----:B------:R1:W-:Y:S02]  /*1450*/  STS [UR8+0x8], R2 ;  /* 0x00000802ff007988 */ /* 0x0003e40008000808 */
.L_x_50:
[----:B------:R-:W-:Y:S05]  /*1460*/  BSYNC.RELIABLE B3 ;  /* 0x0000000000037941 */ /* 0x000fea0003800100 */
.L_x_41:
[----:B-1--45:R-:W1:Y:S02]  /*1470*/  @!P3 LDS R2, [UR8+0x8] ;  /* 0x00000808ff02b984 */ /* 0x032e640008000800 */
[----:B-1----:R-:W-:-:S05]  /*1480*/  @!P3 LOP3.LUT R2, R2, 0x8000, RZ, 0xb8, !PT ;  /* 0x000080000202b812 */ /* 0x002fca00078eb8ff */
[----:B------:R1:W-:Y:S02]  /*1490*/  @!P3 STS [UR8+0x8], R2 ;  /* 0x00000802ff00b988 */ /* 0x0003e40008000808 */
.L_x_51:
[----:B------:R-:W-:Y:S05]  /*14a0*/  BSYNC.RECONVERGENT B4 ;  /* 0x0000000000047941 */ /* 0x000fea0003800200 */
.L_x_40:
[----:B------:R-:W-:Y:S05]  /*14b0*/  WARPSYNC.ALL ;  /* 0x0000000000007948 */ /* 0x000fea0003800000 */
[----:B------:R-:W-:Y:S01]  /*14c0*/  NOP ;  /* 0x0000000000007918 */ /* 0x000fe20000000000 */
[----:B------:R-:W-:-:S04]  /*14d0*/  UIADD3 UR4, UPT, UPT, UR4, 0x100, URZ ;  /* 0x0000010004047890 */ /* 0x000fc8000fffe0ff */
[----:B------:R-:W-:-:S04]  /*14e0*/  UIADD3 UR20, UP0, UPT, UR4, UR20, URZ ;  /* 0x0000001404147290 */ /* 0x000fc8000ff1e0ff */
[----:B------:R-:W-:Y:S01]  /*14f0*/  ULEA.HI.X.SX32 UR21, UR4, UR21, 0x1, UP0 ;  /* 0x0000001504157291 */ /* 0x000fe200080f0eff */
[----:B------:R-:W-:Y:S11]  /*1500*/  @P0 BRA `(.L_x_52) ;  /* 0x0000000000300947 */ /* 0x000ff60003800000 */
[----:B-1--45:R-:W1:Y:S01]  /*1510*/  S2R R2, SR_LANEID ;  /* 0x0000000000027919 */ /* 0x032e620000000000 */
[----:B------:R-:W-:Y:S05]  /*1520*/  WARPSYNC.ALL ;  /* 0x0000000000007948 */ /* 0x000fea0003800000 */
[----:B------:R-:W-:Y:S01]  /*1530*/  NOP ;  /* 0x0000000000007918 */ /* 0x000fe20000000000 */
[----:B-123--:R-:W-:-:S05]  /*1540*/  IMAD.SHL.U32 R4, R2, 0x4, RZ ;  /* 0x0000000402047824 */ /* 0x00efca00078e00ff */
        /* <DEDUP_REMOVED lines=8> */
.L_x_52:
[----:B------:R-:W-:Y:S05]  /*15d0*/  @P0 BRA `(.L_x_53) ;  /* 0x00000000000c0947 */ /* 0x000fea0003800000 */
[----:B------:R0:W-:Y:S01]  /*15e0*/  UTMACMDFLUSH ;  /* 0x00000000000079b7 */ /* 0x0001e20000000000 */
[----:B------:R-:W-:Y:S05]  /*15f0*/  @P0 BRA `(.L_x_53) ;  /* 0x0000000000040947 */ /* 0x000fea0003800000 */
[----:B------:R-:W-:-:S04]  /*1600*/  DEPBAR.LE SB0, 0x0 ;  /* 0x000080000000791a */ /* 0x000fc80000000000 */
.L_x_53:
[----:B------:R-:W-:Y:S05]  /*1610*/  WARPSYNC.ALL ;  /* 0x0000000000007948 */ /* 0x000fea0003800000 */
[----:B------:R-:W-:Y:S01]  /*1620*/  NOP ;  /* 0x0000000000007918 */ /* 0x000fe20000000000 */
[----:B--2---:R-:W-:Y:S01]  /*1630*/  BAR.SYNC.DEFER_BLOCKING 0x0 ;  /* 0x0000000000007b1d */ /* 0x004fe20000010000 */
[----:B-1--45:R-:W-:Y:S01]  /*1640*/  SHF.R.U32.HI R2, RZ, 0x5, R0 ;  /* 0x00000005ff027819 */ /* 0x032fe20000011600 */
[----:B------:R-:W-:Y:S01]  /*1650*/  UIADD3 UR12, UPT, UPT, UR8, 0xc010, URZ ;  /* 0x0000c010080c7890 */ /* 0x000fe2000fffe0ff */
[----:B------:R-:W-:Y:S01]  /*1660*/  ISETP.GE.AND P0, PT, R10, 0x1, PT ;  /* 0x000000010a00780c */ /* 0x000fe20003f06270 */
[----:B------:R-:W-:Y:S01]  /*1670*/  USHF.L.U32 UR15, UR7, 0x6, URZ ;  /* 0x00000006070f7899 */ /* 0x000fe200080006ff */
[----:B------:R-:W-:Y:S01]  /*1680*/  R2UR UR22, R2 ;  /* 0x00000000021672ca */ /* 0x000fe200000e0000 */
[----:B------:R-:W-:Y:S01]  /*1690*/  VOTEU.ALL UP0, P3 ;  /* 0x0000000000ff7886 */ /* 0x000fe20001800000 */
[----:B------:R-:W-:Y:S01]  /*16a0*/  UMOV UR4, 0x1 ;  /* 0x0000000100047882 */ /* 0x000fe20000000000 */
[----:B------:R-:W-:Y:S01]  /*16b0*/  VOTEU.ALL UP1, P3 ;  /* 0x0000000000ff7886 */ /* 0x000fe20001820000 */
[----:B------:R-:W-:Y:S01]  /*16c0*/  USHF.L.U32 UR19, UR9, 0x7, URZ ;  /* 0x0000000709137899 */ /* 0x000fe200080006ff */
[----:B------:R-:W-:Y:S01]  /*16d0*/  BSSY.RECONVERGENT B4, `(.L_x_54) ;  /* 0x0000018000047945 */ /* 0x000fe20003800200 */
[----:B------:R-:W-:-:S04]  /*16e0*/  @!UP0 UIADD3 UR10, UPT, UPT, -UR4, 0x100000, URZ ;  /* 0x00100000040a8890 */ /* 0x000fc8000fffe1ff */
[----:B------:R-:W-:Y:S02]  /*16f0*/  @!UP0 USHF.L.U32 UR11, UR10, 0xb, URZ ;  /* 0x0000000b0a0b8899 */ /* 0x000fe400080006ff */
[----:B------:R-:W-:Y:S02]  /*1700*/  @!UP0 USHF.L.U32 UR10, UR10, 0x1, URZ ;  /* 0x000000010a0a8899 */ /* 0x000fe400080006ff */
[----:B------:R-:W-:-:S04]  /*1710*/  @!UP0 UIADD3 UR4, UPT, UPT, -UR4, 0x100000, URZ ;  /* 0x0010000004048890 */ /* 0x000fc8000fffe1ff */
[----:B------:R-:W-:Y:S02]  /*1720*/  @!UP0 USHF.L.U32 UR5, UR4, 0xb, URZ ;  /* 0x0000000b04058899 */ /* 0x000fe400080006ff */
[----:B------:R-:W-:Y:S01]  /*1730*/  @!UP0 USHF.L.U32 UR4, UR4, 0x1, URZ ;  /* 0x0000000104048899 */ /* 0x000fe200080006ff */
[----:B------:R-:W-:Y:S01]  /*1740*/  VOTEU.ALL UP0, P3 ;  /* 0x0000000000ff7886 */ /* 0x000fe20001800000 */
[----:B------:R-:W1:Y:S04]  /*1750*/  FENCE.VIEW.ASYNC.S ;  /* 0x00000000000073c6 */ /* 0x000e680000000000 */
[----:B-1----:R1:W2:Y:S06]  /*1760*/  @!UP0 SYNCS.EXCH.64 URZ, [UR8+0xc000], UR10 ;  /* 0x00c0000a08ff85b2 */ /* 0x0022ac0008000100 */
[----:B------:R1:W2:Y:S02]  /*1770*/  @!UP1 SYNCS.EXCH.64 URZ, [UR8+0xc010], UR4 ;  /* 0x00c0100408ff95b2 */ /* 0x0002a40008000100 */
[----:B--2---:R-:W-:Y:S06]  /*1780*/  BAR.SYNC.DEFER_BLOCKING 0x0 ;  /* 0x0000000000007b1d */ /* 0x004fec0000010000 */
[----:B------:R-:W-:Y:S05]  /*1790*/  @P3 BRA `(.L_x_55) ;  /* 0x00000000002c3947 */ /* 0x000fea0003800000 */
[----:B-1----:R-:W-:Y:S02]  /*17a0*/  UMOV UR4, 0x1 ;  /* 0x0000000100047882 */ /* 0x002fe40000000000 */
[----:B------:R-:W-:-:S04]  /*17b0*/  UIADD3 UR10, UPT, UPT, -UR4, 0x100000, URZ ;  /* 0x00100000040a7890 */ /* 0x000fc8000fffe1ff */
[----:B------:R-:W-:Y:S02]  /*17c0*/  USHF.L.U32 UR11, UR10, 0xb, URZ ;  /* 0x0000000b0a0b7899 */ /* 0x000fe400080006ff */
[----:B------:R-:W-:Y:S02]  /*17d0*/  USHF.L.U32 UR10, UR10, 0x1, URZ ;  /* 0x000000010a0a7899 */ /* 0x000fe400080006ff */
[----:B------:R-:W-:-:S04]  /*17e0*/  UIADD3 UR4, UPT, UPT, -UR4, 0x100000, URZ ;  /* 0x0010000004047890 */ /* 0x000fc8000fffe1ff */
[----:B------:R-:W-:Y:S02]  /*17f0*/  USHF.L.U32 UR5, UR4, 0xb, URZ ;  /* 0x0000000b04057899 */ /* 0x000fe400080006ff */
[----:B------:R-:W-:Y:S01]  /*1800*/  USHF.L.U32 UR4, UR4, 0x1, URZ ;  /* 0x0000000104047899 */ /* 0x000fe200080006ff */
[----:B------:R-:W1:Y:S03]  /*1810*/  FENCE.VIEW.ASYNC.S ;  /* 0x00000000000073c6 */ /* 0x000e660000000000 */
[----:B-1----:R2:W4:Y:S08]  /*1820*/  SYNCS.EXCH.64 URZ, [UR8+0xc008], UR10 ;  /* 0x00c0080a08ff75b2 */ /* 0x0025300008000100 */
[----:B------:R2:W5:Y:S02]  /*1830*/  SYNCS.EXCH.64 URZ, [UR8+0xc018], UR4 ;  /* 0x00c0180408ff75b2 */ /* 0x0005640008000100 */
[----:B--2---:R-:W-:Y:S01]  /*1840*/  NOP ;  /* 0x0000000000007918 */ /* 0x004fe20000000000 */
.L_x_55:
[----:B-1----:R-:W-:Y:S05]  /*1850*/  BSYNC.RECONVERGENT B4 ;  /* 0x0000000000047941 */ /* 0x002fea0003800200 */
.L_x_54:
[----:B------:R-:W-:Y:S05]  /*1860*/  @!P0 BRA `(.L_x_56) ;  /* 0x0000000800788947 */ /* 0x000fea0003800000 */
[----:B----45:R-:W-:Y:S01]  /*1870*/  BAR.SYNC.DEFER_BLOCKING 0x0 ;  /* 0x0000000000007b1d */ /* 0x030fe20000010000 */
[----:B------:R-:W-:Y:S01]  /*1880*/  ELECT P1, URZ, PT ;  /* 0x0000000000ff782f */ /* 0x000fe20003820000 */
[----:B------:R-:W-:Y:S01]  /*1890*/  @!P3 IMAD.MOV.U32 R2, RZ, RZ, 0x6000 ;  /* 0x00006000ff02b424 */ /* 0x000fe200078e00ff */
[----:B------:R-:W-:Y:S02]  /*18a0*/  UIADD3 UR4, UPT, UPT, UR8, 0x8000, URZ ;  /* 0x0000800008047890 */ /* 0x000fe4000fffe0ff */
[----:B------:R-:W-:Y:S01]  /*18b0*/  ISETP.LT.U32.AND P1, PT, R68, 0x20, P1 ;  /* 0x000000204400780c */ /* 0x000fe20000f21070 */
[----:B------:R-:W-:Y:S01]  /*18c0*/  UMOV UR7, UR15 ;  /* 0x0000000f00077c82 */ /* 0x000fe20008000000 */
[----:B------:R-:W-:Y:S01]  /*18d0*/  ELECT P0, URZ, PT ;  /* 0x0000000000ff782f */ /* 0x000fe20003800000 */
[----:B------:R-:W-:-:S03]  /*18e0*/  UMOV UR11, UR19 ;  /* 0x00000013000b7c82 */ /* 0x000fc60008000000 */
[----:B------:R-:W-:-:S07]  /*18f0*/  ISETP.LT.U32.AND P0, PT, R68, 0x20, P0 ;  /* 0x000000204400780c */ /* 0x000fce0000701070 */
[----:B------:R-:W-:Y:S01]  /*1900*/  VOTEU.ANY UP0, P1 ;  /* 0x0000000000ff7886 */ /* 0x000fe20000800100 */
[----:B------:R-:W-:-:S04]  /*1910*/  VOTEU.ANY UP2, P1 ;  /* 0x0000000000ff7886 */ /* 0x000fc80000840100 */
[----:B------:R-:W-:Y:S02]  /*1920*/  @UP0 UIADD3 UR5, UPT, UPT, UR8, 0xc000, URZ ;  /* 0x0000c00008050890 */ /* 0x000fe4000fffe0ff */
[----:B------:R1:W-:Y:S01]  /*1930*/  @!P3 SYNCS.ARRIVE.TRANS64 RZ, [UR8+0xc000], R2 ;  /* 0x00c00002ffffb9a7 */ /* 0x0003e20008000008 */
[----:B------:R-:W-:Y:S01]  /*1940*/  @UP0 UMOV UR6, URZ ;  /* 0x000000ff00060c82 */ /* 0x000fe20008000000 */
[----:B------:R-:W-:Y:S01]  /*1950*/  BAR.SYNC.DEFER_BLOCKING 0x0 ;  /* 0x0000000000007b1d */ /* 0x000fe20000010000 */
[----:B------:R-:W-:-:S05]  /*1960*/  UISETP.NE.U32.AND UP0, UPT, UR22, URZ, UPT ;  /* 0x000000ff1600728c */ /* 0x000fca000bf05070 */
[----:B------:R-:W-:Y:S01]  /*1970*/  VOTEU.ANY UP1, P0 ;  /* 0x0000000000ff7886 */ /* 0x000fe20000020100 */
[----:B------:R-:W-:-:S04]  /*1980*/  VOTEU.ANY UP3, P0 ;  /* 0x0000000000ff7886 */ /* 0x000fc80000060100 */
[----:B------:R-:W-:Y:S01]  /*1990*/  @UP1 UIADD3 UR9, UPT, UPT, UR8, 0xc000, URZ ;  /* 0x0000c00008091890 */ /* 0x000fe2000fffe0ff */
[----:B------:R-:W-:Y:S01]  /*19a0*/  @UP1 UMOV UR10, URZ ;  /* 0x000000ff000a1c82 */ /* 0x000fe20008000000 */
[----:B------:R1:W-:Y:S01]  /*19b0*/  @UP2 UTMALDG.2D [UR4], [UR24] ;  /* 0x00000004180025b4 */ /* 0x0003e20008008000 */
[----:B------:R2:W-:Y:S06]  /*19c0*/  MEMBAR.ALL.CTA ;  /* 0x0000000000007992 */ /* 0x0005ec0000008000 */
[----:B--2---:R-:W2:Y:S02]  /*19d0*/  FENCE.VIEW.ASYNC.S ;  /* 0x00000000000073c6 */ /* 0x004ea40000000000 */
[----:B--2---:R-:W-:Y:S06]  /*19e0*/  BAR.SYNC.DEFER_BLOCKING 0x0 ;  /* 0x0000000000007b1d */ /* 0x004fec0000010000 */
[----:B------:R1:W-:Y:S02]  /*19f0*/  @UP3 UTMALDG.2D [UR8], [UR26] ;  /* 0x000000081a0035b4 */ /* 0x0003e40008008000 */
[----:B------:R-:W-:Y:S06]  /*1a00*/  BAR.SYNC.DEFER_BLOCKING 0x0 ;  /* 0x0000000000007b1d */ /* 0x000fec0000010000 */
[----:B------:R-:W2:Y:S02]  /*1a10*/  SYNCS.PHASECHK.TRANS64.TRYWAIT P0, [UR8+0xc000], RZ ;  /* 0x00c000ffff0075a7 */ /* 0x000ea40008001108 */
[----:B-12---:R-:W-:Y:S05]  /*1a20*/  @!P0 BRA `(.L_x_57) ;  /* 0x0000000c00f08947 */ /* 0x006fea0003800000 */
.L_x_71:
[----:B------:R-:W-:Y:S05]  /*1a30*/  BRA.U UP0, `(.L_x_58) ;  /* 0x0000000100747547 */ /* 0x000fea000b800000 */
[----:B------:R-:W-:Y:S02]  /*1a40*/  USHF.R.U32.HI UR6, URZ, 0x4, UR4 ;  /* 0x00000004ff067899 */ /* 0x000fe40008011604 */
[----:B------:R-:W-:Y:S02]  /*1a50*/  USHF.R.U32.HI UR10, URZ, 0x4, UR8 ;  /* 0x00000004ff0a7899 */ /* 0x000fe40008011608 */
[----:B------:R-:W-:Y:S02]  /*1a60*/  USGXT.U32 UR6, UR6, 0xe ;  /* 0x0000000e0606789a */ /* 0x000fe40008000000 */
[----:B------:R-:W-:Y:S02]  /*1a70*/  USGXT.U32 UR10, UR10, 0xe ;  /* 0x0000000e0a0a789a */ /* 0x000fe40008000000 */
[----:B------:R-:W-:Y:S02]  /*1a80*/  UIADD3 UR34, UP0, UPT, UR6, 0x2, URZ ;  /* 0x0000000206227890 */ /* 0x000fe4000ff1e0ff */
[----:B------:R-:W-:Y:S01]  /*1a90*/  UIADD3 UR32, UP1, UPT, UR10, 0x2, URZ ;  /* 0x000000020a207890 */ /* 0x000fe2000ff3e0ff */
[----:B------:R-:W-:Y:S01]  /*1aa0*/  UMOV UR4, URZ ;  /* 0x000000ff00047c82 */ /* 0x000fe20008000000 */
[----:B------:R-:W-:Y:S01]  /*1ab0*/  UMOV UR5, URZ ;  /* 0x000000ff00057c82 */ /* 0x000fe20008000000 */
[----:B------:R-:W-:-:S02]  /*1ac0*/  UIADD3.X UR35, UPT, UPT, UR4, 0x40004040, URZ, UP0, !UPT ;  /* 0x4000404004237890 */ /* 0x000fc400087fe4ff */
[----:B------:R-:W-:Y:S02]  /*1ad0*/  UIADD3.X UR33, UPT, UPT, UR5, 0x40004040, URZ, UP1, !UPT ;  /* 0x4000404005217890 */ /* 0x000fe40008ffe4ff */
[----:B------:R-:W-:Y:S02]  /*1ae0*/  UIADD3.64 UR4, UPT, UPT, UR34, 0x2, URZ ;  /* 0x0000000222047897 */ /* 0x000fe4000fffe0ff */
[----:B------:R-:W-:Y:S02]  /*1af0*/  UIADD3.64 UR16, UPT, UPT, UR32, 0x2, URZ ;  /* 0x0000000220107897 */ /* 0x000fe4000fffe0ff */
[----:B------:R-:W-:Y:S02]  /*1b00*/  UIADD3.64 UR28, UPT, UPT, UR34, 0x4, URZ ;  /* 0x00000004221c7897 */ /* 0x000fe4000fffe0ff */
[----:B------:R-:W-:Y:S01]  /*1b10*/  UIADD3.64 UR30, UPT, UPT, UR32, 0x4, URZ ;  /* 0x00000004201e7897 */ /* 0x000fe2000fffe0ff */
[----:B------:R-:W-:Y:S01]  /*1b20*/  UMOV UR36, 0x0 ;  /* 0x0000000000247882 */ /* 0x000fe20000000000 */
[----:B------:R-:W-:Y:S01]  /*1b30*/  UMOV UR37, 0x4200010 ;  /* 0x0420001000257882 */ /* 0x000fe20000000000 */
[----:B------:R-:W-:Y:S01]  /*1b40*/  UMOV UR7, 0x40004040 ;  /* 0x4000404000077882 */ /* 0x000fe20000000000 */
[----:B------:R-:W-:Y:S01]  /*1b50*/  UMOV UR11, 0x40004040 ;  /* 0x40004040000b7882 */ /* 0x000fe20000000000 */
[----:B------:R-:W-:Y:S01]  /*1b60*/  UMOV UR38, 0x0 ;  /* 0x0000000000267882 */ /* 0x000fe20000000000 */
[----:B------:R-:W-:Y:S01]  /*1b70*/  UMOV UR39, 0x4200010 ;  /* 0x0420001000277882 */ /* 0x000fe20000000000 */
[----:B------:R-:W-:Y:S01]  /*1b80*/  UMOV UR40, 0x0 ;  /* 0x0000000000287882 */ /* 0x000fe20000000000 */
[----:B------:R-:W-:Y:S01]  /*1b90*/  UMOV UR41, 0x4200010 ;  /* 0x0420001000297882 */ /* 0x000fe20000000000 */
[----:B------:R1:W-:Y:S01]  /*1ba0*/  UTCQMMA gdesc[UR6], gdesc[UR10], tmem[UR23], tmem[UR36], idesc[UR37], !UPT ;  /* 0x00ff240a060075ea */ /* 0x0003e2000f800317 */
[----:B------:R-:W-:Y:S01]  /*1bb0*/  UMOV UR42, 0x0 ;  /* 0x00000000002a7882 */ /* 0x000fe20000000000 */
[----:B------:R-:W-:Y:S01]  /*1bc0*/  UMOV UR43, 0x4200010 ;  /* 0x04200010002b7882 */ /* 0x000fe20000000000 */
[----:B------:R1:W-:Y:S01]  /*1bd0*/  UTCQMMA gdesc[UR34], gdesc[UR32], tmem[UR23], tmem[UR38], idesc[UR39], UPT ;  /* 0x00ff2620220075ea */ /* 0x0003e2000b800317 */
[----:B------:R1:W-:Y:S01]  /*1be0*/  UTCQMMA gdesc[UR4], gdesc[UR16], tmem[UR23], tmem[UR40], idesc[UR41], UPT ;  /* 0x00ff2810040075ea */ /* 0x0003e2000b800317 */
[----:B------:R1:W-:Y:S01]  /*1bf0*/  UTCQMMA gdesc[UR28], gdesc[UR30], tmem[UR23], tmem[UR42], idesc[UR43], UPT ;  /* 0x00ff2a1e1c0075ea */ /* 0x0003e2000b800317 */
[----:B------:R-:W-:Y:S01]  /*1c00*/  NOP ;  /* 0x0000000000007918 */ /* 0x000fe20000000000 */
.L_x_58:
[----:B------:R-:W-:Y:S01]  /*1c10*/  ELECT P0, URZ, PT ;  /* 0x0000000000ff782f */ /* 0x000fe20003800000 */
[----:B-1----:R-:W-:Y:S01]  /*1c20*/  UMOV UR4, UR12 ;  /* 0x0000000c00047c82 */ /* 0x002fe20008000000 */
[----:B------:R-:W-:Y:S02]  /*1c30*/  UMOV UR5, URZ ;  /* 0x000000ff00057c82 */ /* 0x000fe40008000000 */
[----:B------:R-:W-:-:S13]  /*1c40*/  ISETP.LT.U32.AND P0, PT, R68, 0x20, P0 ;  /* 0x000000204400780c */ /* 0x000fda0000701070 */
[----:B------:R-:W-:Y:S01]  /*1c50*/  VOTEU.ANY UP0, P0 ;  /* 0x0000000000ff7886 */ /* 0x000fe20000000100 */
[----:B------:R-:W-:Y:S01]  /*1c60*/  VOTEU.ANY UP1, P0 ;  /* 0x0000000000ff7886 */ /* 0x000fe20000020100 */
[----:B------:R-:W-:-:S03]  /*1c70*/  ISETP.GE.U32.AND P0, PT, R10, 0x81, PT ;  /* 0x000000810a00780c */ /* 0x000fc60003f06070 */
[----:B------:R-:W-:Y:S02]  /*1c80*/  @UP0 UMOV UR4, UR4 ;  /* 0x0000000400040c82 */ /* 0x000fe40008000000 */
[----:B------:R1:W-:Y:S01]  /*1c90*/  @UP1 UTCBAR [UR4], URZ ;  /* 0x000000ff040013e9 */ /* 0x0003e200080000ff */
[----:B------:R-:W-:Y:S06]  /*1ca0*/  BAR.SYNC.DEFER_BLOCKING 0x0 ;  /* 0x0000000000007b1d */ /* 0x000fec0000010000 */
[----:B------:R-:W2:Y:S02]  /*1cb0*/  SYNCS.PHASECHK.TRANS64.TRYWAIT P1, [UR8+0xc010], RZ ;  /* 0x00c010ffff0075a7 */ /* 0x000ea40008021108 */
[----:B-12---:R-:W-:Y:S05]  /*1cc0*/  @!P1 BRA `(.L_x_59) ;  /* 0x0000000c00549947 */ /* 0x006fea0003800000 */
.L_x_72:
[----:B------:R-:W-:Y:S01]  /*1cd0*/  UMOV UR4, URZ ;  /* 0x000000ff00047c82 */ /* 0x000fe20008000000 */
[----:B------:R-:W-:Y:S05]  /*1ce0*/  @!P0 BRA `(.L_x_56) ;  /* 0x0000000400588947 */ /* 0x000fea0003800000 */
[----:B------:R-:W1:Y:S01]  /*1cf0*/  LDCU UR29, c[0x0][0x3a0] ;  /* 0x00007400ff1d77ac */ /* 0x000e620008000800 */
[----:B------:R-:W-:Y:S01]  /*1d00*/  UMOV UR9, 0x1 ;  /* 0x0000000100097882 */ /* 0x000fe20000000000 */
[----:B------:R-:W-:-:S05]  /*1d10*/  UMOV UR14, 0x80 ;  /* 0x00000080000e7882 */ /* 0x000fca0000000000 */
.L_x_63:
[----:B------:R-:W-:Y:S01]  /*1d20*/  BAR.SYNC.DEFER_BLOCKING 0x0 ;  /* 0x0000000000007b1d */ /* 0x000fe20000010000 */
[----:B------:R-:W-:Y:S01]  /*1d30*/  ULEA UR28, UR9, UR8, 0x3 ;  /* 0x00000008091c7291 */ /* 0x000fe2000f8e18ff */
[----:B------:R-:W-:Y:S01]  /*1d40*/  @!P3 IMAD.MOV.U32 R2, RZ, RZ, 0x6000 ;  /* 0x00006000ff02b424 */ /* 0x000fe200078e00ff */
[----:B------:R-:W-:Y:S01]  /*1d50*/  ELECT P1, URZ, PT ;  /* 0x0000000000ff782f */ /* 0x000fe20003820000 */
[----:B------:R-:W-:-:S03]  /*1d60*/  ULEA UR12, UR9, UR8, 0xd ;  /* 0x00000008090c7291 */ /* 0x000fc6000f8e68ff */
[----:B------:R-:W-:Y:S02]  /*1d70*/  ISETP.LT.U32.AND P1, PT, R68, 0x20, P1 ;  /* 0x000000204400780c */ /* 0x000fe40000f21070 */
[----:B------:R-:W-:Y:S01]  /*1d80*/  ELECT P0, URZ, PT ;  /* 0x0000000000ff782f */ /* 0x000fe20003800000 */
[----:B------:R-:W-:-:S03]  /*1d90*/  UIADD3 UR12, UPT, UPT, UR12, 0x8000, URZ ;  /* 0x000080000c0c7890 */ /* 0x000fc6000fffe0ff */
[----:B------:R-:W-:Y:S01]  /*1da0*/  ISETP.LT.U32.AND P0, PT, R68, 0x20, P0 ;  /* 0x000000204400780c */ /* 0x000fe20000701070 */
[----:B------:R-:W-:Y:S01]  /*1db0*/  ULEA UR16, UR9, UR8, 0xe ;  /* 0x0000000809107291 */ /* 0x000fe2000f8e70ff */
[----:B------:R-:W-:Y:S01]  /*1dc0*/  UMOV UR18, UR14 ;  /* 0x0000000e00127c82 */ /* 0x000fe20008000000 */
[----:B------:R-:W-:-:S04]  /*1dd0*/  USHF.L.U32 UR5, UR4, 0x1f, URZ ;  /* 0x0000001f04057899 */ /* 0x000fc800080006ff */
[----:B------:R-:W-:Y:S01]  /*1de0*/  VOTEU.ANY UP0, P1 ;  /* 0x0000000000ff7886 */ /* 0x000fe20000800100 */
[----:B------:R2:W-:Y:S04]  /*1df0*/  @!P3 SYNCS.ARRIVE.TRANS64 RZ, [UR28+0xc000], R2 ;  /* 0x00c00002ffffb9a7 */ /* 0x0005e8000800001c */
[----:B------:R-:W-:Y:S01]  /*1e00*/  @UP0 UIADD3 UR13, UPT, UPT, UR28, 0xc000, URZ ;  /* 0x0000c0001c0d0890 */ /* 0x000fe2000fffe0ff */
[----:B------:R-:W-:Y:S01]  /*1e10*/  VOTEU.ANY UP0, P1 ;  /* 0x0000000000ff7886 */ /* 0x000fe20000800100 */
[----:B------:R-:W-:Y:S01]  /*1e20*/  BAR.SYNC.DEFER_BLOCKING 0x0 ;  /* 0x0000000000007b1d */ /* 0x000fe20000010000 */
[----:B--2---:R-:W-:-:S05]  /*1e30*/  IMAD.U32 R2, RZ, RZ, UR5 ;  /* 0x00000005ff027e24 */ /* 0x004fca000f8e00ff */
[----:B------:R-:W-:-:S05]  /*1e40*/  VOTEU.ANY UP1, P0 ;  /* 0x0000000000ff7886 */ /* 0x000fca0000020100 */
[----:B------:R-:W-:Y:S01]  /*1e50*/  @UP1 UIADD3 UR17, UPT, UPT, UR28, 0xc000, URZ ;  /* 0x0000c0001c111890 */ /* 0x000fe2000fffe0ff */
[----:B------:R-:W-:Y:S01]  /*1e60*/  VOTEU.ANY UP1, P0 ;  /* 0x0000000000ff7886 */ /* 0x000fe20000020100 */
[----:B------:R2:W-:Y:S01]  /*1e70*/  @UP0 UTMALDG.2D [UR12], [UR24] ;  /* 0x0000000c180005b4 */ /* 0x0005e20008008000 */
[----:B------:R-:W-:Y:S01]  /*1e80*/  UISETP.NE.U32.AND UP0, UPT, UR22, URZ, UPT ;  /* 0x000000ff1600728c */ /* 0x000fe2000bf05070 */
[----:B------:R4:W-:Y:S06]  /*1e90*/  MEMBAR.ALL.CTA ;  /* 0x0000000000007992 */ /* 0x0009ec0000008000 */
[----:B----4-:R-:W4:Y:S02]  /*1ea0*/  FENCE.VIEW.ASYNC.S ;  /* 0x00000000000073c6 */ /* 0x010f240000000000 */
[----:B----4-:R-:W-:Y:S06]  /*1eb0*/  BAR.SYNC.DEFER_BLOCKING 0x0 ;  /* 0x0000000000007b1d */ /* 0x010fec0000010000 */
[----:B------:R2:W-:Y:S02]  /*1ec0*/  @UP1 UTMALDG.2D [UR16], [UR26] ;  /* 0x000000101a0015b4 */ /* 0x0005e40008008000 */
[----:B------:R-:W-:Y:S06]  /*1ed0*/  BAR.SYNC.DEFER_BLOCKING 0x0 ;  /* 0x0000000000007b1d */ /* 0x000fec0000010000 */
[----:B------:R-:W4:Y:S02]  /*1ee0*/  SYNCS.PHASECHK.TRANS64.TRYWAIT P0, [UR28+0xc000], R2 ;  /* 0x00c00002ff0075a7 */ /* 0x000f24000800111c */
[----:B--2-4-:R-:W-:Y:S05]  /*1ef0*/  @!P0 BRA `(.L_x_60) ;  /* 0x0000000800d48947 */ /* 0x014fea0003800000 */
.L_x_73:
        /* <DEDUP_REMOVED lines=11> */
[----:B------:R-:W-:Y:S02]  /*1fb0*/  UIADD3 UR6, UP0, UPT, UR16, 0x2, URZ ;  /* 0x0000000210067890 */ /* 0x000fe4000ff1e0ff */
[----:B------:R-:W-:Y:S02]  /*1fc0*/  UIADD3 UR32, UP1, UPT, UR30, 0x2, URZ ;  /* 0x000000021e207890 */ /* 0x000fe4000ff3e0ff */
[----:B------:R-:W-:Y:S02]  /*1fd0*/  UIADD3 UR34, UP2, UPT, UR16, 0x4, URZ ;  /* 0x0000000410227890 */ /* 0x000fe4000ff5e0ff */
[----:B------:R-:W-:Y:S02]  /*1fe0*/  UIADD3 UR36, UP3, UPT, UR30, 0x4, URZ ;  /* 0x000000041e247890 */ /* 0x000fe4000ff7e0ff */
[----:B------:R-:W-:-:S02]  /*1ff0*/  UIADD3.X UR7, UPT, UPT, UR17, URZ, URZ, UP0, !UPT ;  /* 0x000000ff11077290 */ /* 0x000fc400087fe4ff */
[----:B------:R-:W-:Y:S02]  /*2000*/  UIADD3.X UR33, UPT, UPT, UR31, URZ, URZ, UP1, !UPT ;  /* 0x000000ff1f217290 */ /* 0x000fe40008ffe4ff */
[----:B------:R-:W-:Y:S02]  /*2010*/  UIADD3.X UR35, UPT, UPT, UR17, URZ, URZ, UP2, !UPT ;  /* 0x000000ff11237290 */ /* 0x000fe400097fe4ff */
[----:B------:R-:W-:Y:S01]  /*2020*/  UIADD3.X UR37, UPT, UPT, UR31, URZ, URZ, UP3, !UPT ;  /* 0x000000ff1f257290 */ /* 0x000fe20009ffe4ff */
        /* <DEDUP_REMOVED lines=8> */
[----:B------:R2:W-:Y:S01]  /*20b0*/  UTCQMMA gdesc[UR10], gdesc[UR12], tmem[UR23], tmem[UR38], idesc[UR39], UPT ;  /* 0x00ff260c0a0075ea */ /* 0x0005e2000b800317 */
[----:B------:R-:W-:Y:S01]  /*20c0*/  UMOV UR44, 0x0 ;  /* 0x00000000002c7882 */ /* 0x000fe20000000000 */
[----:B------:R-:W-:Y:S01]  /*20d0*/  UMOV UR45, 0x4200010 ;  /* 0x04200010002d7882 */ /* 0x000fe20000000000 */
[----:B------:R2:W-:Y:S01]  /*20e0*/  UTCQMMA gdesc[UR16], gdesc[UR30], tmem[UR23], tmem[UR40], idesc[UR41], UPT ;  /* 0x00ff281e100075ea */ /* 0x0005e2000b800317 */
[----:B------:R2:W-:Y:S01]  /*20f0*/  UTCQMMA gdesc[UR6], gdesc[UR32], tmem[UR23], tmem[UR42], idesc[UR43], UPT ;  /* 0x00ff2a20060075ea */ /* 0x0005e2000b800317 */
[----:B------:R2:W-:Y:S01]  /*2100*/  UTCQMMA gdesc[UR34], gdesc[UR36], tmem[UR23], tmem[UR44], idesc[UR45], UPT ;  /* 0x00ff2c24220075ea */ /* 0x0005e2000b800317 */
[----:B------:R-:W-:Y:S01]  /*2110*/  NOP ;  /* 0x0000000000007918 */ /* 0x000fe20000000000 */
.L_x_61:
[----:B------:R-:W-:Y:S01]  /*2120*/  ELECT P0, URZ, PT ;  /* 0x0000000000ff782f */ /* 0x000fe20003800000 */
[----:B--2---:R-:W-:-:S03]  /*2130*/  UIADD3 UR6, UPT, UPT, UR28, 0xc010, URZ ;  /* 0x0000c0101c067890 */ /* 0x004fc6000fffe0ff */
[----:B------:R-:W-:Y:S01]  /*2140*/  ISETP.LT.U32.AND P0, PT, R68, 0x20, P0 ;  /* 0x000000204400780c */ /* 0x000fe20000701070 */
[----:B------:R-:W-:-:S12]  /*2150*/  UMOV UR7, URZ ;  /* 0x000000ff00077c82 */ /* 0x000fd80008000000 */
[----:B------:R-:W-:Y:S01]  /*2160*/  VOTEU.ANY UP0, P0 ;  /* 0x0000000000ff7886 */ /* 0x000fe20000000100 */
[----:B------:R-:W-:-:S04]  /*2170*/  VOTEU.ANY UP1, P0 ;  /* 0x0000000000ff7886 */ /* 0x000fc80000020100 */
[----:B------:R-:W-:Y:S02]  /*2180*/  @UP0 UMOV UR6, UR6 ;  /* 0x0000000600060c82 */ /* 0x000fe40008000000 */
[----:B------:R2:W-:Y:S01]  /*2190*/  @UP1 UTCBAR [UR6], URZ ;  /* 0x000000ff060013e9 */ /* 0x0005e200080000ff */
[----:B------:R-:W-:Y:S06]  /*21a0*/  BAR.SYNC.DEFER_BLOCKING 0x0 ;  /* 0x0000000000007b1d */ /* 0x000fec0000010000 */
[----:B------:R-:W4:Y:S02]  /*21b0*/  SYNCS.PHASECHK.TRANS64.TRYWAIT P0, [UR28+0xc010], R2 ;  /* 0x00c01002ff0075a7 */ /* 0x000f24000800111c */
[----:B--2-4-:R-:W-:Y:S05]  /*21c0*/  @!P0 BRA `(.L_x_62) ;  /* 0x00000008002c8947 */ /* 0x014fea0003800000 */
.L_x_74:
[----:B------:R-:W-:Y:S02]  /*21d0*/  UIADD3 UR9, UPT, UPT, UR9, 0x1, URZ ;  /* 0x0000000109097890 */ /* 0x000fe4000fffe0ff */
[----:B------:R-:W-:Y:S02]  /*21e0*/  UIADD3 UR14, UPT, UPT, UR14, 0x80, URZ ;  /* 0x000000800e0e7890 */ /* 0x000fe4000fffe0ff */
[----:B------:R-:W-:-:S04]  /*21f0*/  UISETP.NE.U32.AND UP0, UPT, UR9, 0x2, UPT ;  /* 0x000000020900788c */ /* 0x000fc8000bf05070 */
[----:B------:R-:W-:Y:S02]  /*2200*/  USEL UR5, URZ, 0x1, UP0 ;  /* 0x00000001ff057887 */ /* 0x000fe40008000000 */
[----:B------:R-:W-:Y:S02]  /*2210*/  USEL UR9, UR9, URZ, UP0 ;  /* 0x000000ff09097287 */ /* 0x000fe40008000000 */
[----:B-1----:R-:W-:Y:S02]  /*2220*/  UISETP.GE.AND UP0, UPT, UR14, UR29, UPT ;  /* 0x0000001d0e00728c */ /* 0x002fe4000bf06270 */
[----:B------:R-:W-:-:S07]  /*2230*/  ULOP3.LUT UR4, UR4, UR5, URZ, 0x3c, !UPT ;  /* 0x0000000504047292 */ /* 0x000fce000f8e3cff */
[----:B------:R-:W-:Y:S05]  /*2240*/  BRA.U !UP0, `(.L_x_63) ;  /* 0xfffffff908b47547 */ /* 0x000fea000b83ffff */
.L_x_56:
[----:B----45:R-:W-:Y:S01]  /*2250*/  BAR.SYNC.DEFER_BLOCKING 0x0 ;  /* 0x0000000000007b1d */ /* 0x030fe20000010000 */
[----:B------:R-:W-:-:S05]  /*2260*/  IMAD.SHL.U32 R2, R0, 0x40, RZ ;  /* 0x0000004000027824 */ /* 0x000fca00078e00ff */
[----:B------:R-:W-:Y:S04]  /*2270*/  BSSY.RECONVERGENT B4, `(.L_x_64) ;  /* 0x0000004000047945 */ /* 0x000fe80003800200 */
[----:B------:R-:W-:Y:S05]  /*2280*/  @P3 BRA `(.L_x_65) ;  /* 0x0000000000083947 */ /* 0x000fea0003800000 */
[----:B------:R-:W1:Y:S02]  /*2290*/  SYNCS.CCTL.IV [UR8+0xc000] ;  /* 0x00c00000ff0079b1 */ /* 0x000e640008000008 */
[----:B-1----:R-:W1:Y:S02]  /*22a0*/  SYNCS.CCTL.IV [UR8+0xc010] ;  /* 0x00c01000ff0079b1 */ /* 0x002e640008000008 */
.L_x_65:
[----:B------:R-:W-:Y:S05]  /*22b0*/  BSYNC.RECONVERGENT B4 ;  /* 0x0000000000047941 */ /* 0x000fea0003800200 */
.L_x_64:
[----:B-1----:R-:W-:Y:S06]  /*22c0*/  BAR.SYNC.DEFER_BLOCKING 0x0 ;  /* 0x0000000000007b1d */ /* 0x002fec0000010000 */
[----:B------:R-:W-:Y:S04]  /*22d0*/  BSSY.RECONVERGENT B4, `(.L_x_66) ;  /* 0x0000004000047945 */ /* 0x000fe80003800200 */
[----:B------:R-:W-:Y:S05]  /*22e0*/  @P3 BRA `(.L_x_67) ;  /* 0x0000000000083947 */ /* 0x000fea0003800000 */
[----:B------:R-:W1:Y:S02]  /*22f0*/  SYNCS.CCTL.IV [UR8+0xc008] ;  /* 0x00c00800ff0079b1 */ /* 0x000e640008000008 */
[----:B-1----:R-:W1:Y:S02]  /*2300*/  SYNCS.CCTL.IV [UR8+0xc018] ;  /* 0x00c01800ff0079b1 */ /* 0x002e640008000008 */
.L_x_67:
[----:B------:R-:W-:Y:S05]  /*2310*/  BSYNC.RECONVERGENT B4 ;  /* 0x0000000000047941 */ /* 0x000fea0003800200 */
.L_x_66:
[----:B------:R-:W-:Y:S01]  /*2320*/  USHF.L.U32 UR22, UR22, 0x15, URZ ;  /* 0x0000001516167899 */ /* 0x000fe200080006ff */
[----:B------:R-:W-:Y:S01]  /*2330*/  IMAD.SHL.U32 R3, R0, 0x10, RZ ;  /* 0x0000001000037824 */ /* 0x000fe200078e00ff */
[----:B------:R-:W-:Y:S01]  /*2340*/  LOP3.LUT R2, R2, 0x1800, RZ, 0xc0, !PT ;  /* 0x0000180002027812 */ /* 0x000fe200078ec0ff */
[C---:B---3--:R-:W-:Y:S01]  /*2350*/  IMAD.SHL.U32 R4, R0.reuse, 0x4, RZ ;  /* 0x0000000400047824 */ /* 0x048fe200078e00ff */
[----:B------:R-:W-:Y:S01]  /*2360*/  ULOP3.LUT UR22, UR22, 0x600000, URZ, 0xc0, !UPT ;  /* 0x0060000016167892 */ /* 0x000fe2000f8ec0ff */
[----:B------:R-:W-:Y:S01]  /*2370*/  IMAD.SHL.U32 R0, R0, 0x80, RZ ;  /* 0x0000008000007824 */ /* 0x000fe200078e00ff */
[----:B------:R-:W-:Y:S02]  /*2380*/  LOP3.LUT R3, R2, 0x70, R3, 0xf8, !PT ;  /* 0x0000007002037812 */ /* 0x000fe400078ef803 */
[----:B------:R-:W-:Y:S01]  /*2390*/  ELECT P0, URZ, PT ;  /* 0x0000000000ff782f */ /* 0x000fe20003800000 */
[----:B------:R-:W-:Y:S01]  /*23a0*/  UIADD3 UR22, UPT, UPT, UR23, UR22, URZ ;  /* 0x0000001617167290 */ /* 0x000fe2000fffe0ff */
[----:B------:R-:W-:Y:S01]  /*23b0*/  LOP3.LUT R3, R3, 0x40, R4, 0x78, !PT ;  /* 0x0000004003037812 */ /* 0x000fe200078e7804 */
[----:B------:R-:W-:Y:S01]  /*23c0*/  UMOV UR9, UR19 ;  /* 0x0000001300097c82 */ /* 0x000fe20008000000 */
[----:B------:R-:W-:Y:S01]  /*23d0*/  ISETP.LT.U32.AND P0, PT, R68, 0x20, P0 ;  /* 0x000000204400780c */ /* 0x000fe20000701070 */
[----:B------:R-:W-:Y:S01]  /*23e0*/  UMOV UR10, UR15 ;  /* 0x0000000f000a7c82 */ /* 0x000fe20008000000 */
[----:B------:R-:W-:-:S04]  /*23f0*/  LOP3.LUT R0, R3, 0x780, R0, 0xf8, !PT ;  /* 0x0000078003007812 */ /* 0x000fc800078ef800 */
[----:B------:R-:W-:Y:S01]  /*2400*/  LDTM.16dp32bit_t0_t15.x64 R4, tmem[UR22] ;  /* 0x00000016000479ee */ /* 0x000fe20008b00000 */
[----:B------:R-:W2:Y:S01]  /*2410*/  LDTM.16dp32bit_t16_t31.x64 R4, tmem[UR22+0x40] ;  /* 0x00004016000479ee */ /* 0x000ea20008b20000 */
[C---:B------:R-:W-:Y:S01]  /*2420*/  LOP3.LUT R2, R0.reuse, 0x10, RZ, 0x3c, !PT ;  /* 0x0000001000027812 */ /* 0x040fe200078e3cff */
[----:B------:R-:W-:Y:S01]  /*2430*/  NOP ;  /* 0x0000000000007918 */ /* 0x000fe20000000000 */
[----:B------:R-:W-:-:S03]  /*2440*/  LOP3.LUT R3, R0, 0x20, RZ, 0x3c, !PT ;  /* 0x0000002000037812 */ /* 0x000fc600078e3cff */
[----:B--2---:R-:W-:Y:S01]  /*2450*/  VOTEU.ANY UP1, P0 ;  /* 0x0000000000ff7886 */ /* 0x004fe20000020100 */
[----:B------:R-:W-:Y:S01]  /*2460*/  VOTEU.ANY UP0, P0 ;  /* 0x0000000000ff7886 */ /* 0x000fe20000000100 */
[----:B------:R-:W-:Y:S02]  /*2470*/  F2FP.SATFINITE.E4M3.F32.PACK_AB_MERGE_C R6, R7, R6, RZ ;  /* 0x000000060706723e */ /* 0x000fe400048070ff */
[----:B------:R-:W-:Y:S02]  /*2480*/  F2FP.SATFINITE.E4M3.F32.PACK_AB_MERGE_C R10, R11, R10, RZ ;  /* 0x0000000a0b0a723e */ /* 0x000fe400048070ff */
[----:B------:R-:W-:Y:S02]  /*2490*/  F2FP.SATFINITE.E4M3.F32.PACK_AB_MERGE_C R14, R15, R14, RZ ;  /* 0x0000000e0f0e723e */ /* 0x000fe400048070ff */
[----:B------:R-:W-:Y:S02]  /*24a0*/  F2FP.SATFINITE.E4M3.F32.PACK_AB_MERGE_C R7, R19, R18, RZ ;  /* 0x000000121307723e */ /* 0x000fe400048070ff */
[----:B------:R-:W-:-:S02]  /*24b0*/  F2FP.SATFINITE.E4M3.F32.PACK_AB_MERGE_C R22, R23, R22, RZ ;  /* 0x000000161716723e */ /* 0x000fc400048070ff */
[----:B------:R-:W-:Y:S02]  /*24c0*/  F2FP.SATFINITE.E4M3.F32.PACK_AB_MERGE_C R26, R27, R26, RZ ;  /* 0x0000001a1b1a723e */ /* 0x000fe400048070ff */
        /* <DEDUP_REMOVED lines=10> */
[----:B------:R-:W-:-:S02]  /*2570*/  F2FP.SATFINITE.E4M3.F32.PACK_AB_MERGE_C R4, R5, R4, R6 ;  /* 0x000000040504723e */ /* 0x000fc40004807006 */
[----:B------:R-:W-:Y:S02]  /*2580*/  F2FP.SATFINITE.E4M3.F32.PACK_AB_MERGE_C R5, R9, R8, R10 ;  /* 0x000000080905723e */ /* 0x000fe4000480700a */
[----:B------:R-:W-:Y:S02]  /*2590*/  F2FP.SATFINITE.E4M3.F32.PACK_AB_MERGE_C R6, R13, R12, R14 ;  /* 0x0000000c0d06723e */ /* 0x000fe4000480700e */
[----:B------:R-:W-:Y:S02]  /*25a0*/  F2FP.SATFINITE.E4M3.F32.PACK_AB_MERGE_C R7, R17, R16, R7 ;  /* 0x000000101107723e */ /* 0x000fe40004807007 */
[----:B------:R-:W-:Y:S02]  /*25b0*/  F2FP.SATFINITE.E4M3.F32.PACK_AB_MERGE_C R20, R21, R20, R22 ;  /* 0x000000141514723e */ /* 0x000fe40004807016 */
[----:B------:R-:W-:Y:S01]  /*25c0*/  F2FP.SATFINITE.E4M3.F32.PACK_AB_MERGE_C R21, R25, R24, R26 ;  /* 0x000000181915723e */ /* 0x000fe2000480701a */
[----:B-1----:R1:W-:Y:S01]  /*25d0*/  STS.128 [R0+UR8], R4 ;  /* 0x0000000400007988 */ /* 0x0023e20008000c08 */
[----:B------:R-:W-:-:S02]  /*25e0*/  F2FP.SATFINITE.E4M3.F32.PACK_AB_MERGE_C R22, R29, R28, R30 ;  /* 0x0000001c1d16723e */ /* 0x000fc4000480701e */
[----:B------:R-:W-:Y:S02]  /*25f0*/  F2FP.SATFINITE.E4M3.F32.PACK_AB_MERGE_C R23, R33, R32, R23 ;  /* 0x000000202117723e */ /* 0x000fe40004807017 */
[----:B------:R-:W-:Y:S02]  /*2600*/  F2FP.SATFINITE.E4M3.F32.PACK_AB_MERGE_C R36, R37, R36, R38 ;  /* 0x000000242524723e */ /* 0x000fe40004807026 */
[----:B------:R-:W-:Y:S01]  /*2610*/  F2FP.SATFINITE.E4M3.F32.PACK_AB_MERGE_C R37, R41, R40, R42 ;  /* 0x000000282925723e */ /* 0x000fe2000480702a */
[----:B------:R1:W-:Y:S01]  /*2620*/  STS.128 [R2+UR8], R20 ;  /* 0x0000001402007988 */ /* 0x0003e20008000c08 */
[----:B------:R-:W-:Y:S02]  /*2630*/  F2FP.SATFINITE.E4M3.F32.PACK_AB_MERGE_C R38, R45, R44, R46 ;  /* 0x0000002c2d26723e */ /* 0x000fe4000480702e */
[----:B------:R-:W-:Y:S02]  /*2640*/  F2FP.SATFINITE.E4M3.F32.PACK_AB_MERGE_C R39, R49, R48, R50 ;  /* 0x000000303127723e */ /* 0x000fe40004807032 */
[----:B------:R-:W-:-:S02]  /*2650*/  F2FP.SATFINITE.E4M3.F32.PACK_AB_MERGE_C R52, R53, R52, R54 ;  /* 0x000000343534723e */ /* 0x000fc40004807036 */
[----:B------:R-:W-:Y:S01]  /*2660*/  F2FP.SATFINITE.E4M3.F32.PACK_AB_MERGE_C R53, R57, R56, R58 ;  /* 0x000000383935723e */ /* 0x000fe2000480703a */
[----:B------:R1:W-:Y:S01]  /*2670*/  STS.128 [R3+UR8], R36 ;  /* 0x0000002403007988 */ /* 0x0003e20008000c08 */
[----:B------:R-:W-:Y:S02]  /*2680*/  F2FP.SATFINITE.E4M3.F32.PACK_AB_MERGE_C R54, R61, R60, R62 ;  /* 0x0000003c3d36723e */ /* 0x000fe4000480703e */
[----:B------:R-:W-:Y:S02]  /*2690*/  F2FP.SATFINITE.E4M3.F32.PACK_AB_MERGE_C R55, R65, R64, R66 ;  /* 0x000000404137723e */ /* 0x000fe40004807042 */
[----:B------:R-:W-:-:S05]  /*26a0*/  LOP3.LUT R8, R0, 0x30, RZ, 0x3c, !PT ;  /* 0x0000003000087812 */ /* 0x000fca00078e3cff */
[----:B------:R1:W-:Y:S01]  /*26b0*/  STS.128 [R8+UR8], R52 ;  /* 0x0000003408007988 */ /* 0x0003e20008000c08 */
[----:B------:R2:W-:Y:S06]  /*26c0*/  MEMBAR.ALL.CTA ;  /* 0x0000000000007992 */ /* 0x0005ec0000008000 */
[----:B--2---:R-:W2:Y:S02]  /*26d0*/  FENCE.VIEW.ASYNC.S ;  /* 0x00000000000073c6 */ /* 0x004ea40000000000 */
[----:B--2---:R-:W-:Y:S06]  /*26e0*/  BAR.SYNC.DEFER_BLOCKING 0x0 ;  /* 0x0000000000007b1d */ /* 0x004fec0000010000 */
[----:B------:R1:W-:Y:S01]  /*26f0*/  @UP1 UTMASTG.2D [UR8], [UR20] ;  /* 0x00000008140013b5 */ /* 0x0003e20008008000 */
[----:B------:R0:W-:Y:S01]  /*2700*/  UTMACMDFLUSH ;  /* 0x00000000000079b7 */ /* 0x0001e20000000000 */
[----:B------:R-:W-:-:S04]  /*2710*/  DEPBAR.LE SB0, 0x0 ;  /* 0x000080000000791a */ /* 0x000fc80000000000 */
[----:B------:R-:W-:Y:S08]  /*2720*/  BAR.SYNC.DEFER_BLOCKING 0x0 ;  /* 0x0000000000007b1d */ /* 0x000ff00000010000 */
[----:B------:R-:W-:Y:S06]  /*2730*/  BAR.SYNC.DEFER_BLOCKING 0x0 ;  /* 0x0000000000007b1d */ /* 0x000fec0000010000 */
[----:B-1----:R-:W-:Y:S05]  /*2740*/  @P2 BRA `(.L_x_68) ;  /* 0x0000000000a02947 */ /* 0x002fea0003800000 */
[----:B------:R-:W1:Y:S01]  /*2750*/  S2UR UR5, SR_CgaCtaId ;  /* 0x00000000000579c3 */ /* 0x000e620000008800 */
[----:B------:R-:W-:Y:S01]  /*2760*/  NOP ;  /* 0x0000000000007918 */ /* 0x000fe20000000000 */
[----:B------:R-:W-:Y:S01]  /*2770*/  UMOV UR4, 0x50 ;  /* 0x0000005000047882 */ /* 0x000fe20000000000 */
[----:B------:R-:W-:Y:S02]  /*2780*/  IMAD.U32 R0, RZ, RZ, UR23 ;  /* 0x00000017ff007e24 */ /* 0x000fe4000f8e00ff */
[----:B------:R-:W-:Y:S02]  /*2790*/  IMAD.MOV.U32 R3, RZ, RZ, 0xf ;  /* 0x0000000fff037424 */ /* 0x000fe400078e00ff */
[----:B------:R-:W-:Y:S01]  /*27a0*/  IMAD.MOV.U32 R7, RZ, RZ, 0x1 ;  /* 0x00000001ff077424 */ /* 0x000fe200078e00ff */
[----:B------:R-:W-:-:S04]  /*27b0*/  LOP3.LUT R0, R0, 0xffff, RZ, 0xc0, !PT ;  /* 0x0000ffff00007812 */ /* 0x000fc800078ec0ff */
[----:B------:R-:W-:-:S05]  /*27c0*/  SHF.R.U32.HI R0, RZ, 0x5, R0 ;  /* 0x00000005ff007819 */ /* 0x000fca0000011600 */
[----:B------:R-:W-:Y:S01]  /*27d0*/  VIADD R2, R0, 0x10 ;  /* 0x0000001000027836 */ /* 0x000fe20000000000 */
[----:B------:R-:W-:Y:S01]  /*27e0*/  SHF.L.U32 R0, R3, R0, RZ ;  /* 0x0000000003007219 */ /* 0x000fe200000006ff */
[----:B-1----:R-:W-:-:S03]  /*27f0*/  ULEA UR6, UR5, UR4, 0x18 ;  /* 0x0000000405067291 */ /* 0x002fc6000f8ec0ff */
[----:B------:R-:W-:-:S04]  /*2800*/  SHF.L.U32 R3, R7, R2, RZ ;  /* 0x0000000207037219 */ /* 0x000fc800000006ff */
[----:B------:R-:W-:Y:S02]  /*2810*/  LOP3.LUT R0, R3, R0, RZ, 0xfc, !PT ;  /* 0x0000000003007212 */ /* 0x000fe400078efcff */
[----:B------:R-:W1:Y:S02]  /*2820*/  LDS R5, [UR6] ;  /* 0x00000006ff057984 */ /* 0x000e640008000800 */
[C---:B------:R-:W-:Y:S02]  /*2830*/  LOP3.LUT R2, R0.reuse, 0xffff, RZ, 0xc0, !PT ;  /* 0x0000ffff00027812 */ /* 0x040fe400078ec0ff */
[----:B-1----:R-:W-:-:S04]  /*2840*/  LOP3.LUT R3, R0, 0xffff, R5, 0x80, !PT ;  /* 0x0000ffff00037812 */ /* 0x002fc800078e8005 */
[----:B------:R-:W-:-:S13]  /*2850*/  ISETP.NE.AND P0, PT, R3, R2, PT ;  /* 0x000000020300720c */ /* 0x000fda0003f05270 */
[----:B------:R-:W-:Y:S05]  /*2860*/  @P0 BRA `(.L_x_69) ;  /* 0x0000000000500947 */ /* 0x000fea0003800000 */
[----:B------:R-:W-:Y:S02]  /*2870*/  SHF.R.U32.HI R5, RZ, 0x10, R5 ;  /* 0x00000010ff057819 */ /* 0x000fe40000011605 */
[----:B------:R-:W-:-:S04]  /*2880*/  SHF.R.U32.HI R2, RZ, 0x10, R0 ;  /* 0x00000010ff027819 */ /* 0x000fc80000011600 */
[----:B------:R-:W-:-:S04]  /*2890*/  LOP3.LUT R5, R5, R2, RZ, 0xc0, !PT ;  /* 0x0000000205057212 */ /* 0x000fc800078ec0ff */
[----:B------:R-:W-:-:S13]  /*28a0*/  ISETP.NE.AND P0, PT, R5, R2, PT ;  /* 0x000000020500720c */ /* 0x000fda0003f05270 */
[----:B------:R-:W-:Y:S05]  /*28b0*/  @P0 BRA `(.L_x_70) ;  /* 0x0000000000300947 */ /* 0x000fea0003800000 */
[----:B------:R-:W-:Y:S01]  /*28c0*/  R2UR UR4, R0 ;  /* 0x00000000000472ca */ /* 0x000fe200000e0000 */
[----:B------:R-:W-:Y:S01]  /*28d0*/  VOTEU.ANY UR5, UPT, PT ;  /* 0x0000000000057886 */ /* 0x000fe200038e0100 */
[----:B------:R-:W1:Y:S01]  /*28e0*/  S2R R0, SR_LANEID ;  /* 0x0000000000007919 */ /* 0x000e620000000000 */
[----:B------:R-:W-:-:S10]  /*28f0*/  UFLO.U32 UR5, UR5 ;  /* 0x00000005000572bd */ /* 0x000fd400080e0000 */
[----:B------:R-:W-:-:S06]  /*2900*/  ULOP3.LUT UR4, URZ, UR4, URZ, 0x33, !UPT ;  /* 0x00000004ff047292 */ /* 0x000fcc000f8e33ff */
[----:B------:R-:W-:-:S04]  /*2910*/  IMAD.U32 R2, RZ, RZ, UR4 ;  /* 0x00000004ff027e24 */ /* 0x000fc8000f8e00ff */
[----:B------:R-:W2:Y:S02]  /*2920*/  REDUX UR7, R2 ;  /* 0x00000000020773c4 */ /* 0x000ea40000000000 */
[----:B------:R3:W-:Y:S01]  /*2930*/  UTCATOMSWS.AND URZ, UR4 ;  /* 0x0000000400ff79e3 */ /* 0x0007e20008000000 */
[----:B-1----:R-:W-:Y:S01]  /*2940*/  ISETP.EQ.U32.AND P0, PT, R0, UR5, PT ;  /* 0x0000000500007c0c */ /* 0x002fe2000bf02070 */
[----:B--2---:R-:W-:-:S12]  /*2950*/  IMAD.U32 R0, RZ, RZ, UR7 ;  /* 0x00000007ff007e24 */ /* 0x004fd8000f8e00ff */
[----:B------:R3:W-:Y:S01]  /*2960*/  @P0 ATOMS.AND RZ, [UR6], R0 ;  /* 0x00000000ffff098c */ /* 0x0007e2000a800006 */
[----:B------:R-:W-:Y:S05]  /*2970*/  BRA `(.L_x_68) ;  /* 0x0000000000147947 */ /* 0x000fea0003800000 */
.L_x_70:
[----:B------:R-:W-:-:S07]  /*2980*/  MOV R2, 0x29a0 ;  /* 0x000029a000027802 */ /* 0x000fce0000000f00 */
[----:B------:R-:W-:Y:S05]  /*2990*/  CALL.REL.NOINC `($__internal_0_$__cuda_sm10x_tcgen05_guardrail_trap_col_being_dealloced_not_returned_by_alloc) ;  /* 0x0000000000447944 */ /* 0x000fea0003c00000 */
[----:B------:R-:W-:Y:S05]  /*29a0*/  BRA `(.L_x_68) ;  /* 0x0000000000087947 */ /* 0x000fea0003800000 */
.L_x_69:
[----:B------:R-:W-:-:S07]  /*29b0*/  MOV R2, 0x29d0 ;  /* 0x000029d000027802 */ /* 0x000fce0000000f00 */
[----:B------:R-:W-:Y:S05]  /*29c0*/  CALL.REL.NOINC `($__internal_2_$__cuda_sm10x_tcgen05_guardrail_trap_unallocated_columns_being_dealloced) ;  /* 0x0000000000507944 */ /* 0x000fea0003c00000 */
.L_x_68:
[----:B------:R-:W-:Y:S01]  /*29d0*/  NOP ;  /* 0x0000000000007918 */ /* 0x000fe20000000000 */
[----:B---3--:R-:W-:Y:S05]  /*29e0*/  EXIT ;  /* 0x000000000000794d */ /* 0x008fea0003800000 */
.L_x_57:
[----:B------:R-:W1:Y:S02]  /*29f0*/  SYNCS.PHASECHK.TRANS64.TRYWAIT P0, [UR8+0xc000], RZ ;  /* 0x00c000ffff0075a7 */ /* 0x000e640008001108 */
[----:B-1----:R-:W-:Y:S05]  /*2a00*/  @!P0 BRA `(.L_x_57) ;  /* 0xfffffffc00f88947 */ /* 0x002fea000383ffff */
[----:B------:R-:W-:Y:S05]  /*2a10*/  BRA `(.L_x_71) ;  /* 0xfffffff000047947 */ /* 0x000fea000383ffff */
.L_x_59:
[----:B------:R-:W1:Y:S02]  /*2a20*/  SYNCS.PHASECHK.TRANS64.TRYWAIT P1, [UR8+0xc010], RZ ;  /* 0x00c010ffff0075a7 */ /* 0x000e640008021108 */
[----:B-1----:R-:W-:Y:S05]  /*2a30*/  @!P1 BRA `(.L_x_59) ;  /* 0xfffffffc00f89947 */ /* 0x002fea000383ffff */
[----:B------:R-:W-:Y:S05]  /*2a40*/  BRA `(.L_x_72) ;  /* 0xfffffff000a07947 */ /* 0x000fea000383ffff */
.L_x_60:
[----:B------:R-:W2:Y:S02]  /*2a50*/  SYNCS.PHASECHK.TRANS64.TRYWAIT P0, [UR28+0xc000], R2 ;  /* 0x00c00002ff0075a7 */ /* 0x000ea4000800111c */
[----:B--2---:R-:W-:Y:S05]  /*2a60*/  @!P0 BRA `(.L_x_60) ;  /* 0xfffffffc00f88947 */ /* 0x004fea000383ffff */
[----:B------:R-:W-:Y:S05]  /*2a70*/  BRA `(.L_x_73) ;  /* 0xfffffff400207947 */ /* 0x000fea000383ffff */
.L_x_62:
[----:B------:R-:W2:Y:S02]  /*2a80*/  SYNCS.PHASECHK.TRANS64.TRYWAIT P0, [UR28+0xc010], R2 ;  /* 0x00c01002ff0075a7 */ /* 0x000ea4000800111c */
[----:B--2---:R-:W-:Y:S05]  /*2a90*/  @!P0 BRA `(.L_x_62) ;  /* 0xfffffffc00f88947 */ /* 0x004fea000383ffff */
[----:B------:R-:W-:Y:S05]  /*2aa0*/  BRA `(.L_x_74) ;  /* 0xfffffff400c87947 */ /* 0x000fea000383ffff */
        .weak           $__internal_0_$__cuda_sm10x_tcgen05_guardrail_trap_col_being_dealloced_not_returned_by_alloc
        .type           $__internal_0_$__cuda_sm10x_tcgen05_guardrail_trap_col_being_dealloced_not_returned_by_alloc,@function
        .size           $__internal_0_$__cuda_sm10x_tcgen05_guardrail_trap_col_being_dealloced_not_returned_by_alloc,($__internal_1_$__cuda_sm10x_tcgen05_guardrail_trap_phase_invalid_during_alloc - $__internal_0_$__cuda_sm10x_tcgen05_guardrail_trap_col_being_dealloced_not_returned_by_alloc)
$__internal_0_$__cuda_sm10x_tcgen05_guardrail_trap_col_being_dealloced_not_returned_by_alloc:
[----:B------:R-:W-:Y:S05]  /*2ab0*/  BPT.TRAP 0x1 ;  /* 0x000000040000795c */ /* 0x000fea0000300000 */
[----:B------:R-:W-:-:S04]  /*2ac0*/  IMAD.MOV.U32 R3, RZ, RZ, 0x0 ;  /* 0x00000000ff037424 */ /* 0x000fc800078e00ff */
[----:B------:R-:W-:Y:S05]  /*2ad0*/  RET.REL.NODEC R2 `(gluon_tcgen05) ;  /* 0xffffffd402487950 */ /* 0x000fea0003c3ffff */
        .weak           $__internal_1_$__cuda_sm10x_tcgen05_guardrail_trap_phase_invalid_during_alloc
        .type           $__internal_1_$__cuda_sm10x_tcgen05_guardrail_trap_phase_invalid_during_alloc,@function
        .size           $__internal_1_$__cuda_sm10x_tcgen05_guardrail_trap_phase_invalid_during_alloc,($__internal_2_$__cuda_sm10x_tcgen05_guardrail_trap_unallocated_columns_being_dealloced - $__internal_1_$__cuda_sm10x_tcgen05_guardrail_trap_phase_invalid_during_alloc)
$__internal_1_$__cuda_sm10x_tcgen05_guardrail_trap_phase_invalid_during_alloc:
[----:B------:R-:W-:Y:S05]  /*2ae0*/  BPT.TRAP 0x1 ;  /* 0x000000040000795c */ /* 0x000fea0000300000 */
[----:B------:R-:W-:-:S04]  /*2af0*/  IMAD.MOV.U32 R3, RZ, RZ, 0x0 ;  /* 0x00000000ff037424 */ /* 0x000fc800078e00ff */
[----:B------:R-:W-:Y:S05]  /*2b00*/  RET.REL.NODEC R2 `(gluon_tcgen05) ;  /* 0xffffffd4023c7950 */ /* 0x000fea0003c3ffff */
        .weak           $__internal_2_$__cuda_sm10x_tcgen05_guardrail_trap_unallocated_columns_being_dealloced
        .type           $__internal_2_$__cuda_sm10x_tcgen05_guardrail_trap_unallocated_columns_being_dealloced,@function
        .size           $__internal_2_$__cuda_sm10x_tcgen05_guardrail_trap_unallocated_columns_being_dealloced,(.L_x_78 - $__internal_2_$__cuda_sm10x_tcgen05_guardrail_trap_unallocated_columns_being_dealloced)
$__internal_2_$__cuda_sm10x_tcgen05_guardrail_trap_unallocated_columns_being_dealloced:
[----:B------:R-:W-:Y:S05]  /*2b10*/  BPT.TRAP 0x1 ;  /* 0x000000040000795c */ /* 0x000fea0000300000 */
[----:B------:R-:W-:-:S04]  /*2b20*/  IMAD.MOV.U32 R3, RZ, RZ, 0x0 ;  /* 0x00000000ff037424 */ /* 0x000fc800078e00ff */
[----:B------:R-:W-:Y:S05]  /*2b30*/  RET.REL.NODEC R2 `(gluon_tcgen05) ;  /* 0xffffffd402307950 */ /* 0x000fea0003c3ffff */
.L_x_75:
[----:B------:R-:W-:-:S00]  /*2b40*/  BRA `(.L_x_75) ;  /* 0xfffffffc00fc7947 */ /* 0x000fc0000383ffff */
[----:B------:R-:W-:-:S00]  /*2b50*/  NOP ;  /* 0x0000000000007918 */ /* 0x000fc00000000000 */
        /* <DEDUP_REMOVED lines=10> */
.L_x_78:


//--------------------- .nv.shared.gluon_tcgen05  --------------------------
	.section	.nv.shared.gluon_tcgen05,"aw",@nobits
	.sectionflags	@""
	.align	16
	.zero		1024


//--------------------- .nv.shared.reserved.0     --------------------------
	.section	.nv.shared.reserved.0,"aw",@nobits
	.align	8
	.weak		__nv_reservedSMEM_offset_0_alias
	.size		__nv_reservedSMEM_offset_0_alias, 0, 64
	.other		__nv_reservedSMEM_offset_0_alias,@"STO_CUDA_RESERVED_SHARED STV_DEFAULT"
__nv_reservedSMEM_offset_0_alias:
	.zero		0
.nv.shared.reserved.0:
	.zero		64
	.weak		__nv_reservedSMEM_allocation_phase
	.type		__nv_reservedSMEM_allocation_phase,@object
	.size		__nv_reservedSMEM_allocation_phase,(.L_0 - __nv_reservedSMEM_allocation_phase)
__nv_reservedSMEM_allocation_phase:
	.zero		1
.L_0:
	.zero		7
	.weak		__nv_reservedSMEM_devtool_atexit_pc
	.type		__nv_reservedSMEM_devtool_atexit_pc,@object
	.size		__nv_reservedSMEM_devtool_atexit_pc,(__nv_reservedSMEM_allocation_mask - __nv_reservedSMEM_devtool_atexit_pc)
__nv_reservedSMEM_devtool_atexit_pc:
	.zero		8
	.weak		__nv_reservedSMEM_allocation_mask
	.type		__nv_reservedSMEM_allocation_mask,@object
	.size		__nv_reservedSMEM_allocation_mask,(.L_2 - __nv_reservedSMEM_allocation_mask)
__nv_reservedSMEM_allocation_mask:
	.zero		4
.L_2:


//--------------------- .nv.constant0.gluon_tcgen05 --------------------------
	.section	.nv.constant0.gluon_tcgen05,"a",@progbits
	.sectionflags	@""
	.align	4
.nv.constant0.gluon_tcgen05:
	.zero		976


//--------------------- SYMBOLS --------------------------

	.type		.nv.reservedSmem.offset0,@object
	.size		.nv.reservedSmem.offset0,0x4
	.type		.nv.reservedSmem.cap,@object
	.size		.nv.reservedSmem.cap,0x4
